//
// Generated by NVIDIA NVVM Compiler
//
// Compiler Build ID: CL-36424714
// Cuda compilation tools, release 13.0, V13.0.88
// Based on NVVM 20.0.0
//

.version 9.0
.target sm_100
.address_size 64

	// .globl	reflex_batch_f32
.func  (.param .align 16 .b8 func_retval0[16]) __internal_trig_reduction_slowpathd
(
	.param .b64 __internal_trig_reduction_slowpathd_param_0
)
;
.extern .shared .align 16 .b8 sdata[];
.global .align 8 .b8 __cudart_i2opi_d[144] = {8, 93, 141, 31, 177, 95, 251, 107, 234, 146, 82, 138, 247, 57, 7, 61, 123, 241, 229, 235, 199, 186, 39, 117, 45, 234, 95, 158, 102, 63, 70, 79, 183, 9, 203, 39, 207, 126, 54, 109, 31, 109, 10, 90, 139, 17, 47, 239, 15, 152, 5, 222, 255, 151, 248, 31, 59, 40, 249, 189, 139, 95, 132, 156, 244, 57, 83, 131, 57, 214, 145, 57, 65, 126, 95, 180, 38, 112, 156, 233, 132, 68, 187, 46, 245, 53, 130, 232, 62, 167, 41, 177, 28, 235, 29, 254, 28, 146, 209, 9, 234, 46, 73, 6, 224, 210, 77, 66, 58, 110, 36, 183, 97, 197, 187, 222, 171, 99, 81, 254, 65, 144, 67, 60, 153, 149, 98, 219, 192, 221, 52, 245, 209, 87, 39, 252, 41, 21, 68, 78, 110, 131, 249, 162};
.global .align 16 .b8 __cudart_sin_cos_coeffs[128] = {70, 210, 176, 44, 241, 229, 90, 190, 146, 227, 172, 105, 227, 29, 199, 62, 161, 98, 219, 25, 160, 1, 42, 191, 24, 8, 17, 17, 17, 17, 129, 63, 84, 85, 85, 85, 85, 85, 197, 191, 0, 0, 0, 0, 0, 0, 0, 0, 0, 0, 0, 0, 0, 0, 0, 0, 100, 129, 253, 32, 131, 255, 168, 189, 40, 133, 239, 193, 167, 238, 33, 62, 217, 230, 6, 142, 79, 126, 146, 190, 233, 188, 221, 25, 160, 1, 250, 62, 71, 93, 193, 22, 108, 193, 86, 191, 81, 85, 85, 85, 85, 85, 165, 63, 0, 0, 0, 0, 0, 0, 224, 191, 0, 0, 0, 0, 0, 0, 240, 63};

.visible .entry reflex_batch_f32(
	.param .u64 .ptr .align 1 reflex_batch_f32_param_0,
	.param .u64 .ptr .align 1 reflex_batch_f32_param_1,
	.param .u32 reflex_batch_f32_param_2,
	.param .u32 reflex_batch_f32_param_3,
	.param .u32 reflex_batch_f32_param_4,
	.param .u64 .ptr .align 1 reflex_batch_f32_param_5
)
{
	.reg .pred 	%p<150>;
	.reg .b32 	%r<343>;
	.reg .b32 	%f<44>;
	.reg .b64 	%rd<82>;
	.reg .b64 	%fd<297>;

	ld.param.u64 	%rd5, [reflex_batch_f32_param_1];
	ld.param.u32 	%r111, [reflex_batch_f32_param_3];
	ld.param.u64 	%rd6, [reflex_batch_f32_param_5];
	mov.u32 	%r1, %ctaid.x;
	setp.ge.s32 	%p1, %r1, %r111;
	mov.u32 	%r112, %tid.x;
	setp.ne.s32 	%p2, %r112, 0;
	or.pred  	%p3, %p2, %p1;
	@%p3 bra 	$L__BB0_65;
	ld.param.u32 	%r295, [reflex_batch_f32_param_2];
	mul.wide.u32 	%rd8, %r1, 4;
	add.s64 	%rd7, %rd5, %rd8;
	// begin inline asm
	ld.global.nc.s32 %r113, [%rd7];
	// end inline asm
	setp.lt.s32 	%p4, %r113, 2;
	setp.lt.s32 	%p5, %r295, 1;
	or.pred  	%p6, %p5, %p4;
	@%p6 bra 	$L__BB0_65;
	ld.param.u32 	%r296, [reflex_batch_f32_param_2];
	mul.lo.s32 	%r115, %r296, %r1;
	cvta.to.global.u64 	%rd9, %rd6;
	mul.wide.u32 	%rd10, %r115, 4;
	add.s64 	%rd1, %rd9, %rd10;
	min.u32 	%r3, %r113, %r296;
	and.b32  	%r4, %r3, 15;
	setp.lt.u32 	%p7, %r3, 16;
	mov.b32 	%r304, 0;
	@%p7 bra 	$L__BB0_5;
	and.b32  	%r304, %r3, 2147483632;
	mov.b32 	%r302, 0;
$L__BB0_4:
	.pragma "nounroll";
	mul.wide.u32 	%rd11, %r302, 4;
	add.s64 	%rd12, %rd1, %rd11;
	mov.b32 	%r117, 0;
	st.global.u32 	[%rd12], %r117;
	st.global.u32 	[%rd12+4], %r117;
	st.global.u32 	[%rd12+8], %r117;
	st.global.u32 	[%rd12+12], %r117;
	st.global.u32 	[%rd12+16], %r117;
	st.global.u32 	[%rd12+20], %r117;
	st.global.u32 	[%rd12+24], %r117;
	st.global.u32 	[%rd12+28], %r117;
	st.global.u32 	[%rd12+32], %r117;
	st.global.u32 	[%rd12+36], %r117;
	st.global.u32 	[%rd12+40], %r117;
	st.global.u32 	[%rd12+44], %r117;
	st.global.u32 	[%rd12+48], %r117;
	st.global.u32 	[%rd12+52], %r117;
	st.global.u32 	[%rd12+56], %r117;
	st.global.u32 	[%rd12+60], %r117;
	add.s32 	%r302, %r302, 16;
	setp.ne.s32 	%p8, %r302, %r304;
	@%p8 bra 	$L__BB0_4;
$L__BB0_5:
	setp.eq.s32 	%p9, %r4, 0;
	@%p9 bra 	$L__BB0_14;
	and.b32  	%r9, %r3, 7;
	setp.lt.u32 	%p10, %r4, 8;
	@%p10 bra 	$L__BB0_8;
	mul.wide.u32 	%rd13, %r304, 4;
	add.s64 	%rd14, %rd1, %rd13;
	mov.b32 	%r118, 0;
	st.global.u32 	[%rd14], %r118;
	st.global.u32 	[%rd14+4], %r118;
	st.global.u32 	[%rd14+8], %r118;
	st.global.u32 	[%rd14+12], %r118;
	st.global.u32 	[%rd14+16], %r118;
	st.global.u32 	[%rd14+20], %r118;
	st.global.u32 	[%rd14+24], %r118;
	st.global.u32 	[%rd14+28], %r118;
	add.s32 	%r304, %r304, 8;
$L__BB0_8:
	setp.eq.s32 	%p11, %r9, 0;
	@%p11 bra 	$L__BB0_14;
	and.b32  	%r12, %r3, 3;
	setp.lt.u32 	%p12, %r9, 4;
	@%p12 bra 	$L__BB0_11;
	mul.wide.u32 	%rd15, %r304, 4;
	add.s64 	%rd16, %rd1, %rd15;
	mov.b32 	%r119, 0;
	st.global.u32 	[%rd16], %r119;
	st.global.u32 	[%rd16+4], %r119;
	st.global.u32 	[%rd16+8], %r119;
	st.global.u32 	[%rd16+12], %r119;
	add.s32 	%r304, %r304, 4;
$L__BB0_11:
	setp.eq.s32 	%p13, %r12, 0;
	@%p13 bra 	$L__BB0_14;
	mov.b32 	%r307, 0;
$L__BB0_13:
	.pragma "nounroll";
	mul.wide.u32 	%rd17, %r304, 4;
	add.s64 	%rd18, %rd1, %rd17;
	mov.b32 	%r121, 0;
	st.global.u32 	[%rd18], %r121;
	add.s32 	%r304, %r304, 1;
	add.s32 	%r307, %r307, 1;
	setp.ne.s32 	%p14, %r307, %r12;
	@%p14 bra 	$L__BB0_13;
$L__BB0_14:
	shr.u32 	%r122, %r113, 1;
	cvt.rn.f64.u32 	%fd1, %r122;
	mov.f64 	%fd102, 0dC011C4D339C8C6CB;
	div.rn.f64 	%fd2, %fd102, %fd1;
	fma.rn.f64 	%fd103, %fd2, 0d3FF71547652B82FE, 0d4338000000000000;
	{
	.reg .b32 %temp; 
	mov.b64 	{%r19, %temp}, %fd103;
	}
	mov.f64 	%fd104, 0dC338000000000000;
	add.rn.f64 	%fd105, %fd103, %fd104;
	fma.rn.f64 	%fd106, %fd105, 0dBFE62E42FEFA39EF, %fd2;
	fma.rn.f64 	%fd107, %fd105, 0dBC7ABC9E3B39803F, %fd106;
	fma.rn.f64 	%fd108, %fd107, 0d3E5ADE1569CE2BDF, 0d3E928AF3FCA213EA;
	fma.rn.f64 	%fd109, %fd108, %fd107, 0d3EC71DEE62401315;
	fma.rn.f64 	%fd110, %fd109, %fd107, 0d3EFA01997C89EB71;
	fma.rn.f64 	%fd111, %fd110, %fd107, 0d3F2A01A014761F65;
	fma.rn.f64 	%fd112, %fd111, %fd107, 0d3F56C16C1852B7AF;
	fma.rn.f64 	%fd113, %fd112, %fd107, 0d3F81111111122322;
	fma.rn.f64 	%fd114, %fd113, %fd107, 0d3FA55555555502A1;
	fma.rn.f64 	%fd115, %fd114, %fd107, 0d3FC5555555555511;
	fma.rn.f64 	%fd116, %fd115, %fd107, 0d3FE000000000000B;
	fma.rn.f64 	%fd117, %fd116, %fd107, 0d3FF0000000000000;
	fma.rn.f64 	%fd118, %fd117, %fd107, 0d3FF0000000000000;
	{
	.reg .b32 %temp; 
	mov.b64 	{%r20, %temp}, %fd118;
	}
	{
	.reg .b32 %temp; 
	mov.b64 	{%temp, %r21}, %fd118;
	}
	shl.b32 	%r123, %r19, 20;
	add.s32 	%r124, %r123, %r21;
	mov.b64 	%fd262, {%r20, %r124};
	{
	.reg .b32 %temp; 
	mov.b64 	{%temp, %r125}, %fd2;
	}
	mov.b32 	%f19, %r125;
	abs.f32 	%f1, %f19;
	setp.lt.f32 	%p15, %f1, 0f4086232B;
	@%p15 bra 	$L__BB0_17;
	setp.lt.f64 	%p16, %fd2, 0d0000000000000000;
	add.f64 	%fd119, %fd2, 0d7FF0000000000000;
	selp.f64 	%fd262, 0d0000000000000000, %fd119, %p16;
	setp.geu.f32 	%p17, %f1, 0f40874800;
	@%p17 bra 	$L__BB0_17;
	shr.u32 	%r126, %r19, 31;
	add.s32 	%r127, %r19, %r126;
	shr.s32 	%r128, %r127, 1;
	shl.b32 	%r129, %r128, 20;
	add.s32 	%r130, %r21, %r129;
	mov.b64 	%fd120, {%r20, %r130};
	sub.s32 	%r131, %r19, %r128;
	shl.b32 	%r132, %r131, 20;
	add.s32 	%r133, %r132, 1072693248;
	mov.b32 	%r134, 0;
	mov.b64 	%fd121, {%r134, %r133};
	mul.f64 	%fd262, %fd121, %fd120;
$L__BB0_17:
	mul.f64 	%fd7, %fd262, %fd262;
	mov.f64 	%fd122, 0d4011C4D339C8C6CB;
	div.rn.f64 	%fd8, %fd122, %fd1;
	setp.neu.f64 	%p18, %fd8, 0d7FF0000000000000;
	@%p18 bra 	$L__BB0_19;
	mov.f64 	%fd128, 0d0000000000000000;
	mov.f64 	%fd129, 0d7FF0000000000000;
	mul.rn.f64 	%fd264, %fd129, %fd128;
	mov.b32 	%r309, 1;
	bra.uni 	$L__BB0_22;
$L__BB0_19:
	mul.f64 	%fd123, %fd8, 0d3FE45F306DC9C883;
	cvt.rni.s32.f64 	%r308, %fd123;
	cvt.rn.f64.s32 	%fd124, %r308;
	fma.rn.f64 	%fd125, %fd124, 0dBFF921FB54442D18, %fd8;
	fma.rn.f64 	%fd126, %fd124, 0dBC91A62633145C00, %fd125;
	fma.rn.f64 	%fd264, %fd124, 0dB97B839A252049C0, %fd126;
	setp.ltu.f64 	%p19, %fd8, 0d41E0000000000000;
	@%p19 bra 	$L__BB0_21;
	{ // callseq 0, 0
	.param .b64 param0;
	st.param.f64 	[param0], %fd8;
	.param .align 16 .b8 retval0[16];
	call.uni (retval0), 
	__internal_trig_reduction_slowpathd, 
	(
	param0
	);
	ld.param.f64 	%fd264, [retval0];
	ld.param.b32 	%r308, [retval0+8];
	} // callseq 0
$L__BB0_21:
	add.s32 	%r309, %r308, 1;
$L__BB0_22:
	ld.param.u32 	%r297, [reflex_batch_f32_param_2];
	ld.param.u64 	%rd77, [reflex_batch_f32_param_0];
	shl.b32 	%r137, %r309, 6;
	cvt.u64.u32 	%rd20, %r137;
	and.b64  	%rd21, %rd20, 64;
	mov.u64 	%rd22, __cudart_sin_cos_coeffs;
	add.s64 	%rd23, %rd22, %rd21;
	mul.rn.f64 	%fd131, %fd264, %fd264;
	and.b32  	%r138, %r309, 1;
	setp.eq.b32 	%p20, %r138, 1;
	selp.f64 	%fd132, 0dBDA8FF8320FD8164, 0d3DE5DB65F9785EBA, %p20;
	ld.global.nc.v2.f64 	{%fd133, %fd134}, [%rd23];
	fma.rn.f64 	%fd135, %fd132, %fd131, %fd133;
	fma.rn.f64 	%fd136, %fd135, %fd131, %fd134;
	ld.global.nc.v2.f64 	{%fd137, %fd138}, [%rd23+16];
	fma.rn.f64 	%fd139, %fd136, %fd131, %fd137;
	fma.rn.f64 	%fd140, %fd139, %fd131, %fd138;
	ld.global.nc.v2.f64 	{%fd141, %fd142}, [%rd23+32];
	fma.rn.f64 	%fd143, %fd140, %fd131, %fd141;
	fma.rn.f64 	%fd144, %fd143, %fd131, %fd142;
	fma.rn.f64 	%fd145, %fd144, %fd264, %fd264;
	fma.rn.f64 	%fd146, %fd144, %fd131, 0d3FF0000000000000;
	selp.f64 	%fd147, %fd146, %fd145, %p20;
	and.b32  	%r139, %r309, 2;
	setp.eq.s32 	%p21, %r139, 0;
	mov.f64 	%fd266, 0d0000000000000000;
	sub.f64 	%fd148, %fd266, %fd147;
	selp.f64 	%fd149, %fd147, %fd148, %p21;
	add.f64 	%fd150, %fd262, %fd262;
	mul.f64 	%fd14, %fd150, %fd149;
	add.f64 	%fd151, %fd7, 0d3FF0000000000000;
	sub.f64 	%fd152, %fd151, %fd14;
	mul.f64 	%fd15, %fd152, 0d3FE0000000000000;
	// begin inline asm
	ld.global.nc.f32 %f20, [%rd77];
	// end inline asm
	cvt.f64.f32 	%fd265, %f20;
	st.shared.f64 	[sdata], %fd265;
	setp.lt.u32 	%p22, %r297, 2;
	@%p22 bra 	$L__BB0_24;
	ld.param.u64 	%rd78, [reflex_batch_f32_param_0];
	add.s64 	%rd24, %rd78, 4;
	// begin inline asm
	ld.global.nc.f32 %f21, [%rd24];
	// end inline asm
	cvt.f64.f32 	%fd266, %f21;
	st.shared.f64 	[sdata+8], %fd266;
	ld.shared.f64 	%fd265, [sdata];
$L__BB0_24:
	ld.param.u32 	%r298, [reflex_batch_f32_param_2];
	setp.lt.u32 	%p23, %r298, 2;
	add.f64 	%fd281, %fd265, %fd266;
	cvt.rn.f64.u32 	%fd154, %r113;
	rcp.rn.f64 	%fd22, %fd154;
	add.f64 	%fd155, %fd22, 0d3FF0000000000000;
	mul.f64 	%fd23, %fd155, 0d3FE0000000000000;
	mov.f64 	%fd282, 0d0000000000000000;
	@%p23 bra 	$L__BB0_26;
	ld.param.u64 	%rd79, [reflex_batch_f32_param_0];
	add.s64 	%rd25, %rd79, 4;
	// begin inline asm
	ld.global.nc.f32 %f22, [%rd25];
	// end inline asm
	cvt.f64.f32 	%fd282, %f22;
$L__BB0_26:
	ld.param.u32 	%r299, [reflex_batch_f32_param_2];
	setp.lt.u32 	%p24, %r299, 3;
	@%p24 bra 	$L__BB0_65;
	neg.f64 	%fd26, %fd7;
	mov.f64 	%fd280, 0d0000000000000000;
	mov.b32 	%r325, 1;
	mov.b32 	%r323, 0;
	mov.b32 	%r327, 2;
	mov.u32 	%r326, %r323;
	mov.u32 	%r324, %r327;
	bra.uni 	$L__BB0_46;
$L__BB0_28:
	add.s32 	%r327, %r334, -1;
	mov.u32 	%r315, %r327;
	mov.f64 	%fd271, %fd282;
$L__BB0_29:
	setp.eq.s32 	%p95, %r77, 0;
	@%p95 bra 	$L__BB0_45;
	ld.param.u64 	%rd81, [reflex_batch_f32_param_0];
	mul.wide.s32 	%rd56, %r315, 4;
	add.s64 	%rd55, %rd81, %rd56;
	// begin inline asm
	ld.global.nc.f32 %f31, [%rd55];
	// end inline asm
	cvt.f64.f32 	%fd282, %f31;
	shl.b32 	%r240, %r325, 3;
	mov.u32 	%r241, sdata;
	add.s32 	%r38, %r241, %r240;
	ld.shared.f64 	%fd220, [%r38];
	shl.b32 	%r242, %r326, 3;
	add.s32 	%r39, %r241, %r242;
	ld.shared.f64 	%fd221, [%r39];
	add.f64 	%fd222, %fd271, %fd282;
	mul.f64 	%fd223, %fd15, %fd222;
	fma.rn.f64 	%fd224, %fd26, %fd221, %fd223;
	fma.rn.f64 	%fd274, %fd14, %fd220, %fd224;
	shl.b32 	%r243, %r324, 3;
	add.s32 	%r40, %r241, %r243;
	st.shared.f64 	[%r40], %fd274;
	setp.lt.s32 	%p96, %r315, %r113;
	@%p96 bra 	$L__BB0_34;
	shl.b32 	%r244, %r323, 3;
	mov.u32 	%r245, sdata;
	add.s32 	%r246, %r245, %r244;
	ld.shared.f64 	%fd35, [%r246];
	mul.f64 	%fd225, %fd22, %fd281;
	mul.f64 	%fd226, %fd23, %fd35;
	mov.f64 	%fd227, 0d3FF0000000000000;
	sub.f64 	%fd228, %fd227, %fd23;
	fma.rn.f64 	%fd229, %fd228, %fd274, %fd226;
	sub.f64 	%fd36, %fd229, %fd225;
	mul.f64 	%fd230, %fd36, 0d3FA47AE147AE147B;
	mul.f64 	%fd231, %fd36, %fd230;
	fma.rn.f64 	%fd280, %fd280, 0d3FEEB851EB851EB8, %fd231;
	mov.b64 	%rd57, %fd280;
	setp.lt.s64 	%p97, %rd57, 0;
	and.b64  	%rd58, %rd57, 9223372036854775807;
	add.s64 	%rd59, %rd58, -4503599627370496;
	setp.lt.u64 	%p98, %rd59, 9214364837600034816;
	and.pred  	%p99, %p98, %p97;
	add.s64 	%rd60, %rd58, -1;
	setp.lt.u64 	%p100, %rd60, 4503599627370495;
	and.pred  	%p101, %p100, %p97;
	setp.eq.s64 	%p102, %rd58, 0;
	or.pred  	%p103, %p102, %p101;
	setp.eq.s64 	%p104, %rd58, 9218868437227405312;
	or.pred  	%p105, %p103, %p104;
	setp.gt.s64 	%p106, %rd58, 9218868437227405312;
	or.pred  	%p107, %p105, %p106;
	or.pred  	%p108, %p107, %p99;
	mov.f32 	%f37, 0f00000000;
	@%p108 bra 	$L__BB0_33;
	sqrt.rn.f64 	%fd232, %fd280;
	div.rn.f64 	%fd233, %fd36, %fd232;
	cvt.rn.f32.f64 	%f37, %fd233;
$L__BB0_33:
	mul.wide.u32 	%rd61, %r315, 4;
	add.s64 	%rd62, %rd1, %rd61;
	st.global.f32 	[%rd62], %f37;
	sub.f64 	%fd274, %fd274, %fd35;
	setp.eq.s32 	%p109, %r323, %r113;
	not.b32 	%r247, %r113;
	selp.b32 	%r248, %r247, 0, %p109;
	add.s32 	%r249, %r323, %r248;
	add.s32 	%r323, %r249, 1;
$L__BB0_34:
	add.f64 	%fd281, %fd281, %fd274;
	setp.eq.s32 	%p110, %r324, %r113;
	not.b32 	%r250, %r113;
	selp.b32 	%r43, %r250, 0, %p110;
	add.s32 	%r251, %r324, %r43;
	add.s32 	%r324, %r251, 1;
	setp.eq.s32 	%p111, %r325, %r113;
	selp.b32 	%r45, %r250, 0, %p111;
	add.s32 	%r252, %r325, %r45;
	add.s32 	%r325, %r252, 1;
	setp.eq.s32 	%p112, %r326, %r113;
	selp.b32 	%r47, %r250, 0, %p112;
	add.s32 	%r253, %r326, %r47;
	add.s32 	%r326, %r253, 1;
	add.s32 	%r327, %r315, 1;
	setp.eq.s32 	%p113, %r77, 1;
	@%p113 bra 	$L__BB0_45;
	add.s64 	%rd63, %rd55, 4;
	// begin inline asm
	ld.global.nc.f32 %f33, [%rd63];
	// end inline asm
	cvt.f64.f32 	%fd42, %f33;
	shl.b32 	%r254, %r45, 3;
	add.s32 	%r255, %r38, %r254;
	ld.shared.f64 	%fd234, [%r255+8];
	shl.b32 	%r256, %r47, 3;
	add.s32 	%r257, %r39, %r256;
	ld.shared.f64 	%fd235, [%r257+8];
	add.f64 	%fd236, %fd282, %fd42;
	mul.f64 	%fd237, %fd15, %fd236;
	fma.rn.f64 	%fd238, %fd26, %fd235, %fd237;
	fma.rn.f64 	%fd276, %fd14, %fd234, %fd238;
	shl.b32 	%r258, %r43, 3;
	add.s32 	%r259, %r40, %r258;
	st.shared.f64 	[%r259+8], %fd276;
	add.s32 	%r260, %r315, 1;
	setp.lt.s32 	%p114, %r260, %r113;
	@%p114 bra 	$L__BB0_39;
	shl.b32 	%r261, %r323, 3;
	mov.u32 	%r262, sdata;
	add.s32 	%r263, %r262, %r261;
	ld.shared.f64 	%fd44, [%r263];
	mul.f64 	%fd239, %fd22, %fd281;
	mul.f64 	%fd240, %fd23, %fd44;
	mov.f64 	%fd241, 0d3FF0000000000000;
	sub.f64 	%fd242, %fd241, %fd23;
	fma.rn.f64 	%fd243, %fd242, %fd276, %fd240;
	sub.f64 	%fd45, %fd243, %fd239;
	mul.f64 	%fd244, %fd45, 0d3FA47AE147AE147B;
	mul.f64 	%fd245, %fd45, %fd244;
	fma.rn.f64 	%fd280, %fd280, 0d3FEEB851EB851EB8, %fd245;
	mov.b64 	%rd64, %fd280;
	setp.lt.s64 	%p115, %rd64, 0;
	and.b64  	%rd65, %rd64, 9223372036854775807;
	add.s64 	%rd66, %rd65, -4503599627370496;
	setp.lt.u64 	%p116, %rd66, 9214364837600034816;
	and.pred  	%p117, %p116, %p115;
	add.s64 	%rd67, %rd65, -1;
	setp.lt.u64 	%p118, %rd67, 4503599627370495;
	and.pred  	%p119, %p118, %p115;
	setp.eq.s64 	%p120, %rd65, 0;
	or.pred  	%p121, %p120, %p119;
	setp.eq.s64 	%p122, %rd65, 9218868437227405312;
	or.pred  	%p123, %p121, %p122;
	setp.gt.s64 	%p124, %rd65, 9218868437227405312;
	or.pred  	%p125, %p123, %p124;
	or.pred  	%p126, %p125, %p117;
	mov.f32 	%f38, 0f00000000;
	@%p126 bra 	$L__BB0_38;
	sqrt.rn.f64 	%fd246, %fd280;
	div.rn.f64 	%fd247, %fd45, %fd246;
	cvt.rn.f32.f64 	%f38, %fd247;
$L__BB0_38:
	mul.wide.u32 	%rd68, %r260, 4;
	add.s64 	%rd69, %rd1, %rd68;
	st.global.f32 	[%rd69], %f38;
	sub.f64 	%fd276, %fd276, %fd44;
	setp.eq.s32 	%p127, %r323, %r113;
	not.b32 	%r265, %r113;
	selp.b32 	%r266, %r265, 0, %p127;
	add.s32 	%r267, %r323, %r266;
	add.s32 	%r323, %r267, 1;
$L__BB0_39:
	add.f64 	%fd281, %fd281, %fd276;
	setp.eq.s32 	%p128, %r324, %r113;
	not.b32 	%r268, %r113;
	selp.b32 	%r52, %r268, 0, %p128;
	add.s32 	%r269, %r324, %r52;
	add.s32 	%r324, %r269, 1;
	setp.eq.s32 	%p129, %r325, %r113;
	selp.b32 	%r54, %r268, 0, %p129;
	add.s32 	%r270, %r325, %r54;
	add.s32 	%r325, %r270, 1;
	setp.eq.s32 	%p130, %r326, %r113;
	selp.b32 	%r56, %r268, 0, %p130;
	add.s32 	%r271, %r326, %r56;
	add.s32 	%r326, %r271, 1;
	add.s32 	%r327, %r315, 2;
	setp.eq.s32 	%p131, %r77, 2;
	mov.f64 	%fd282, %fd42;
	@%p131 bra 	$L__BB0_45;
	add.s64 	%rd70, %rd55, 8;
	// begin inline asm
	ld.global.nc.f32 %f35, [%rd70];
	// end inline asm
	cvt.f64.f32 	%fd282, %f35;
	shl.b32 	%r275, %r270, 3;
	mov.u32 	%r276, sdata;
	add.s32 	%r277, %r276, %r275;
	ld.shared.f64 	%fd248, [%r277+8];
	shl.b32 	%r278, %r271, 3;
	add.s32 	%r279, %r276, %r278;
	ld.shared.f64 	%fd249, [%r279+8];
	add.f64 	%fd250, %fd42, %fd282;
	mul.f64 	%fd251, %fd15, %fd250;
	fma.rn.f64 	%fd252, %fd26, %fd249, %fd251;
	fma.rn.f64 	%fd278, %fd14, %fd248, %fd252;
	shl.b32 	%r280, %r269, 3;
	add.s32 	%r281, %r276, %r280;
	st.shared.f64 	[%r281+8], %fd278;
	setp.lt.s32 	%p132, %r327, %r113;
	@%p132 bra 	$L__BB0_44;
	shl.b32 	%r282, %r323, 3;
	add.s32 	%r284, %r276, %r282;
	ld.shared.f64 	%fd53, [%r284];
	mul.f64 	%fd253, %fd22, %fd281;
	mul.f64 	%fd254, %fd23, %fd53;
	mov.f64 	%fd255, 0d3FF0000000000000;
	sub.f64 	%fd256, %fd255, %fd23;
	fma.rn.f64 	%fd257, %fd256, %fd278, %fd254;
	sub.f64 	%fd54, %fd257, %fd253;
	mul.f64 	%fd258, %fd54, 0d3FA47AE147AE147B;
	mul.f64 	%fd259, %fd54, %fd258;
	fma.rn.f64 	%fd280, %fd280, 0d3FEEB851EB851EB8, %fd259;
	mov.b64 	%rd71, %fd280;
	setp.lt.s64 	%p133, %rd71, 0;
	and.b64  	%rd72, %rd71, 9223372036854775807;
	add.s64 	%rd73, %rd72, -4503599627370496;
	setp.lt.u64 	%p134, %rd73, 9214364837600034816;
	and.pred  	%p135, %p134, %p133;
	add.s64 	%rd74, %rd72, -1;
	setp.lt.u64 	%p136, %rd74, 4503599627370495;
	and.pred  	%p137, %p136, %p133;
	setp.eq.s64 	%p138, %rd72, 0;
	or.pred  	%p139, %p138, %p137;
	setp.eq.s64 	%p140, %rd72, 9218868437227405312;
	or.pred  	%p141, %p139, %p140;
	setp.gt.s64 	%p142, %rd72, 9218868437227405312;
	or.pred  	%p143, %p141, %p142;
	or.pred  	%p144, %p143, %p135;
	mov.f32 	%f39, 0f00000000;
	@%p144 bra 	$L__BB0_43;
	sqrt.rn.f64 	%fd260, %fd280;
	div.rn.f64 	%fd261, %fd54, %fd260;
	cvt.rn.f32.f64 	%f39, %fd261;
$L__BB0_43:
	mul.wide.u32 	%rd75, %r327, 4;
	add.s64 	%rd76, %rd1, %rd75;
	st.global.f32 	[%rd76], %f39;
	sub.f64 	%fd278, %fd278, %fd53;
	setp.eq.s32 	%p145, %r323, %r113;
	selp.b32 	%r286, %r268, 0, %p145;
	add.s32 	%r287, %r323, %r286;
	add.s32 	%r323, %r287, 1;
$L__BB0_44:
	add.f64 	%fd281, %fd281, %fd278;
	setp.eq.s32 	%p146, %r324, %r113;
	selp.b32 	%r289, %r268, 0, %p146;
	add.s32 	%r290, %r324, %r289;
	add.s32 	%r324, %r290, 1;
	setp.eq.s32 	%p147, %r325, %r113;
	selp.b32 	%r291, %r268, 0, %p147;
	add.s32 	%r292, %r325, %r291;
	add.s32 	%r325, %r292, 1;
	setp.eq.s32 	%p148, %r326, %r113;
	selp.b32 	%r293, %r268, 0, %p148;
	add.s32 	%r294, %r326, %r293;
	add.s32 	%r326, %r294, 1;
	add.s32 	%r327, %r315, 3;
$L__BB0_45:
	ld.param.u32 	%r301, [reflex_batch_f32_param_2];
	setp.ge.s32 	%p149, %r327, %r301;
	@%p149 bra 	$L__BB0_65;
$L__BB0_46:
	ld.param.u32 	%r300, [reflex_batch_f32_param_2];
	add.s32 	%r334, %r327, 1;
	max.s32 	%r144, %r300, %r334;
	not.b32 	%r145, %r327;
	add.s32 	%r146, %r144, %r145;
	min.u32 	%r147, %r146, 3;
	add.s32 	%r76, %r147, 1;
	and.b32  	%r77, %r76, 3;
	setp.lt.u32 	%p25, %r146, 3;
	mov.u32 	%r315, %r327;
	mov.f64 	%fd271, %fd282;
	@%p25 bra 	$L__BB0_29;
	and.b32  	%r148, %r76, 4;
	neg.s32 	%r333, %r148;
$L__BB0_48:
	.pragma "nounroll";
	ld.param.u64 	%rd80, [reflex_batch_f32_param_0];
	add.s32 	%r149, %r334, -1;
	mul.wide.s32 	%rd27, %r149, 4;
	add.s64 	%rd26, %rd80, %rd27;
	// begin inline asm
	ld.global.nc.f32 %f23, [%rd26];
	// end inline asm
	cvt.f64.f32 	%fd158, %f23;
	shl.b32 	%r150, %r325, 3;
	mov.u32 	%r151, sdata;
	add.s32 	%r152, %r151, %r150;
	ld.shared.f64 	%fd159, [%r152];
	shl.b32 	%r153, %r326, 3;
	add.s32 	%r154, %r151, %r153;
	ld.shared.f64 	%fd160, [%r154];
	add.f64 	%fd161, %fd282, %fd158;
	mul.f64 	%fd162, %fd15, %fd161;
	fma.rn.f64 	%fd163, %fd26, %fd160, %fd162;
	fma.rn.f64 	%fd289, %fd14, %fd159, %fd163;
	shl.b32 	%r155, %r324, 3;
	add.s32 	%r156, %r151, %r155;
	st.shared.f64 	[%r156], %fd289;
	setp.lt.s32 	%p26, %r149, %r113;
	@%p26 bra 	$L__BB0_52;
	shl.b32 	%r157, %r323, 3;
	add.s32 	%r159, %r151, %r157;
	ld.shared.f64 	%fd70, [%r159];
	mul.f64 	%fd164, %fd22, %fd281;
	mul.f64 	%fd165, %fd23, %fd70;
	mov.f64 	%fd166, 0d3FF0000000000000;
	sub.f64 	%fd167, %fd166, %fd23;
	fma.rn.f64 	%fd168, %fd167, %fd289, %fd165;
	sub.f64 	%fd71, %fd168, %fd164;
	mul.f64 	%fd169, %fd71, 0d3FA47AE147AE147B;
	mul.f64 	%fd170, %fd71, %fd169;
	fma.rn.f64 	%fd280, %fd280, 0d3FEEB851EB851EB8, %fd170;
	mov.b64 	%rd28, %fd280;
	setp.lt.s64 	%p27, %rd28, 0;
	and.b64  	%rd29, %rd28, 9223372036854775807;
	add.s64 	%rd30, %rd29, -4503599627370496;
	setp.lt.u64 	%p28, %rd30, 9214364837600034816;
	and.pred  	%p29, %p28, %p27;
	add.s64 	%rd31, %rd29, -1;
	setp.lt.u64 	%p30, %rd31, 4503599627370495;
	and.pred  	%p31, %p30, %p27;
	setp.eq.s64 	%p32, %rd29, 0;
	or.pred  	%p33, %p32, %p31;
	setp.eq.s64 	%p34, %rd29, 9218868437227405312;
	or.pred  	%p35, %p33, %p34;
	setp.gt.s64 	%p36, %rd29, 9218868437227405312;
	or.pred  	%p37, %p35, %p36;
	or.pred  	%p38, %p37, %p29;
	mov.f32 	%f40, 0f00000000;
	@%p38 bra 	$L__BB0_51;
	sqrt.rn.f64 	%fd171, %fd280;
	div.rn.f64 	%fd172, %fd71, %fd171;
	cvt.rn.f32.f64 	%f40, %fd172;
$L__BB0_51:
	add.s32 	%r160, %r334, -1;
	mul.wide.u32 	%rd32, %r160, 4;
	add.s64 	%rd33, %rd1, %rd32;
	st.global.f32 	[%rd33], %f40;
	sub.f64 	%fd289, %fd289, %fd70;
	setp.eq.s32 	%p39, %r323, %r113;
	not.b32 	%r161, %r113;
	selp.b32 	%r162, %r161, 0, %p39;
	add.s32 	%r163, %r323, %r162;
	add.s32 	%r323, %r163, 1;
$L__BB0_52:
	add.f64 	%fd76, %fd281, %fd289;
	setp.eq.s32 	%p40, %r324, %r113;
	not.b32 	%r164, %r113;
	selp.b32 	%r165, %r164, 0, %p40;
	add.s32 	%r166, %r324, %r165;
	add.s32 	%r87, %r166, 1;
	setp.eq.s32 	%p41, %r325, %r113;
	selp.b32 	%r167, %r164, 0, %p41;
	add.s32 	%r168, %r325, %r167;
	add.s32 	%r88, %r168, 1;
	setp.eq.s32 	%p42, %r326, %r113;
	selp.b32 	%r169, %r164, 0, %p42;
	add.s32 	%r170, %r326, %r169;
	add.s32 	%r89, %r170, 1;
	add.s64 	%rd34, %rd26, 4;
	// begin inline asm
	ld.global.nc.f32 %f25, [%rd34];
	// end inline asm
	cvt.f64.f32 	%fd173, %f25;
	shl.b32 	%r171, %r167, 3;
	shl.b32 	%r172, %r325, 3;
	add.s32 	%r174, %r151, %r172;
	add.s32 	%r175, %r174, %r171;
	ld.shared.f64 	%fd174, [%r175+8];
	shl.b32 	%r176, %r169, 3;
	shl.b32 	%r177, %r326, 3;
	add.s32 	%r178, %r151, %r177;
	add.s32 	%r179, %r178, %r176;
	ld.shared.f64 	%fd175, [%r179+8];
	cvt.f64.f32 	%fd176, %f23;
	add.f64 	%fd177, %fd176, %fd173;
	mul.f64 	%fd178, %fd15, %fd177;
	fma.rn.f64 	%fd179, %fd26, %fd175, %fd178;
	fma.rn.f64 	%fd291, %fd14, %fd174, %fd179;
	shl.b32 	%r180, %r165, 3;
	shl.b32 	%r181, %r324, 3;
	add.s32 	%r182, %r151, %r181;
	add.s32 	%r183, %r182, %r180;
	st.shared.f64 	[%r183+8], %fd291;
	setp.lt.s32 	%p43, %r334, %r113;
	@%p43 bra 	$L__BB0_56;
	shl.b32 	%r184, %r323, 3;
	add.s32 	%r186, %r151, %r184;
	ld.shared.f64 	%fd78, [%r186];
	mul.f64 	%fd180, %fd22, %fd76;
	mul.f64 	%fd181, %fd23, %fd78;
	mov.f64 	%fd182, 0d3FF0000000000000;
	sub.f64 	%fd183, %fd182, %fd23;
	fma.rn.f64 	%fd184, %fd183, %fd291, %fd181;
	sub.f64 	%fd79, %fd184, %fd180;
	mul.f64 	%fd185, %fd79, 0d3FA47AE147AE147B;
	mul.f64 	%fd186, %fd79, %fd185;
	fma.rn.f64 	%fd280, %fd280, 0d3FEEB851EB851EB8, %fd186;
	mov.b64 	%rd35, %fd280;
	setp.lt.s64 	%p44, %rd35, 0;
	and.b64  	%rd36, %rd35, 9223372036854775807;
	add.s64 	%rd37, %rd36, -4503599627370496;
	setp.lt.u64 	%p45, %rd37, 9214364837600034816;
	and.pred  	%p46, %p45, %p44;
	add.s64 	%rd38, %rd36, -1;
	setp.lt.u64 	%p47, %rd38, 4503599627370495;
	and.pred  	%p48, %p47, %p44;
	setp.eq.s64 	%p49, %rd36, 0;
	or.pred  	%p50, %p49, %p48;
	setp.eq.s64 	%p51, %rd36, 9218868437227405312;
	or.pred  	%p52, %p50, %p51;
	setp.gt.s64 	%p53, %rd36, 9218868437227405312;
	or.pred  	%p54, %p52, %p53;
	or.pred  	%p55, %p54, %p46;
	mov.f32 	%f41, 0f00000000;
	@%p55 bra 	$L__BB0_55;
	sqrt.rn.f64 	%fd187, %fd280;
	div.rn.f64 	%fd188, %fd79, %fd187;
	cvt.rn.f32.f64 	%f41, %fd188;
$L__BB0_55:
	mul.wide.u32 	%rd39, %r334, 4;
	add.s64 	%rd40, %rd1, %rd39;
	st.global.f32 	[%rd40], %f41;
	sub.f64 	%fd291, %fd291, %fd78;
	setp.eq.s32 	%p56, %r323, %r113;
	not.b32 	%r187, %r113;
	selp.b32 	%r188, %r187, 0, %p56;
	add.s32 	%r189, %r323, %r188;
	add.s32 	%r323, %r189, 1;
$L__BB0_56:
	add.f64 	%fd84, %fd76, %fd291;
	setp.eq.s32 	%p57, %r87, %r113;
	not.b32 	%r190, %r113;
	selp.b32 	%r191, %r190, 0, %p57;
	add.s32 	%r192, %r87, %r191;
	add.s32 	%r92, %r192, 1;
	setp.eq.s32 	%p58, %r88, %r113;
	selp.b32 	%r193, %r190, 0, %p58;
	add.s32 	%r194, %r88, %r193;
	add.s32 	%r93, %r194, 1;
	setp.eq.s32 	%p59, %r89, %r113;
	selp.b32 	%r195, %r190, 0, %p59;
	add.s32 	%r196, %r89, %r195;
	add.s32 	%r94, %r196, 1;
	add.s32 	%r197, %r334, 1;
	add.s64 	%rd41, %rd26, 8;
	// begin inline asm
	ld.global.nc.f32 %f27, [%rd41];
	// end inline asm
	cvt.f64.f32 	%fd189, %f27;
	shl.b32 	%r198, %r194, 3;
	mov.u32 	%r199, sdata;
	add.s32 	%r200, %r199, %r198;
	add.s32 	%r95, %r200, 8;
	ld.shared.f64 	%fd190, [%r200+8];
	shl.b32 	%r201, %r196, 3;
	add.s32 	%r202, %r199, %r201;
	add.s32 	%r96, %r202, 8;
	ld.shared.f64 	%fd191, [%r202+8];
	cvt.f64.f32 	%fd192, %f25;
	add.f64 	%fd193, %fd192, %fd189;
	mul.f64 	%fd194, %fd15, %fd193;
	fma.rn.f64 	%fd195, %fd26, %fd191, %fd194;
	fma.rn.f64 	%fd293, %fd14, %fd190, %fd195;
	shl.b32 	%r203, %r192, 3;
	add.s32 	%r204, %r199, %r203;
	add.s32 	%r97, %r204, 8;
	st.shared.f64 	[%r204+8], %fd293;
	setp.lt.s32 	%p60, %r197, %r113;
	@%p60 bra 	$L__BB0_60;
	shl.b32 	%r205, %r323, 3;
	mov.u32 	%r206, sdata;
	add.s32 	%r207, %r206, %r205;
	ld.shared.f64 	%fd86, [%r207];
	mul.f64 	%fd196, %fd22, %fd84;
	mul.f64 	%fd197, %fd23, %fd86;
	mov.f64 	%fd198, 0d3FF0000000000000;
	sub.f64 	%fd199, %fd198, %fd23;
	fma.rn.f64 	%fd200, %fd199, %fd293, %fd197;
	sub.f64 	%fd87, %fd200, %fd196;
	mul.f64 	%fd201, %fd87, 0d3FA47AE147AE147B;
	mul.f64 	%fd202, %fd87, %fd201;
	fma.rn.f64 	%fd280, %fd280, 0d3FEEB851EB851EB8, %fd202;
	mov.b64 	%rd42, %fd280;
	setp.lt.s64 	%p61, %rd42, 0;
	and.b64  	%rd43, %rd42, 9223372036854775807;
	add.s64 	%rd44, %rd43, -4503599627370496;
	setp.lt.u64 	%p62, %rd44, 9214364837600034816;
	and.pred  	%p63, %p62, %p61;
	add.s64 	%rd45, %rd43, -1;
	setp.lt.u64 	%p64, %rd45, 4503599627370495;
	and.pred  	%p65, %p64, %p61;
	setp.eq.s64 	%p66, %rd43, 0;
	or.pred  	%p67, %p66, %p65;
	setp.eq.s64 	%p68, %rd43, 9218868437227405312;
	or.pred  	%p69, %p67, %p68;
	setp.gt.s64 	%p70, %rd43, 9218868437227405312;
	or.pred  	%p71, %p69, %p70;
	or.pred  	%p72, %p71, %p63;
	mov.f32 	%f42, 0f00000000;
	@%p72 bra 	$L__BB0_59;
	sqrt.rn.f64 	%fd203, %fd280;
	div.rn.f64 	%fd204, %fd87, %fd203;
	cvt.rn.f32.f64 	%f42, %fd204;
$L__BB0_59:
	add.s32 	%r208, %r334, 1;
	mul.wide.u32 	%rd46, %r208, 4;
	add.s64 	%rd47, %rd1, %rd46;
	st.global.f32 	[%rd47], %f42;
	sub.f64 	%fd293, %fd293, %fd86;
	setp.eq.s32 	%p73, %r323, %r113;
	not.b32 	%r209, %r113;
	selp.b32 	%r210, %r209, 0, %p73;
	add.s32 	%r211, %r323, %r210;
	add.s32 	%r323, %r211, 1;
$L__BB0_60:
	add.f64 	%fd92, %fd84, %fd293;
	setp.eq.s32 	%p74, %r92, %r113;
	not.b32 	%r212, %r113;
	selp.b32 	%r213, %r212, 0, %p74;
	add.s32 	%r214, %r92, %r213;
	add.s32 	%r100, %r214, 1;
	setp.eq.s32 	%p75, %r93, %r113;
	selp.b32 	%r215, %r212, 0, %p75;
	add.s32 	%r216, %r93, %r215;
	add.s32 	%r101, %r216, 1;
	setp.eq.s32 	%p76, %r94, %r113;
	selp.b32 	%r217, %r212, 0, %p76;
	add.s32 	%r218, %r94, %r217;
	add.s32 	%r102, %r218, 1;
	add.s64 	%rd48, %rd26, 12;
	// begin inline asm
	ld.global.nc.f32 %f29, [%rd48];
	// end inline asm
	cvt.f64.f32 	%fd282, %f29;
	shl.b32 	%r219, %r215, 3;
	add.s32 	%r220, %r95, %r219;
	ld.shared.f64 	%fd205, [%r220+8];
	shl.b32 	%r221, %r217, 3;
	add.s32 	%r222, %r96, %r221;
	ld.shared.f64 	%fd206, [%r222+8];
	cvt.f64.f32 	%fd207, %f27;
	add.f64 	%fd208, %fd207, %fd282;
	mul.f64 	%fd209, %fd15, %fd208;
	fma.rn.f64 	%fd210, %fd26, %fd206, %fd209;
	fma.rn.f64 	%fd295, %fd14, %fd205, %fd210;
	shl.b32 	%r223, %r213, 3;
	add.s32 	%r224, %r97, %r223;
	st.shared.f64 	[%r224+8], %fd295;
	add.s32 	%r225, %r334, 2;
	setp.lt.s32 	%p77, %r225, %r113;
	@%p77 bra 	$L__BB0_64;
	shl.b32 	%r226, %r323, 3;
	mov.u32 	%r227, sdata;
	add.s32 	%r228, %r227, %r226;
	ld.shared.f64 	%fd95, [%r228];
	mul.f64 	%fd211, %fd22, %fd92;
	mul.f64 	%fd212, %fd23, %fd95;
	mov.f64 	%fd213, 0d3FF0000000000000;
	sub.f64 	%fd214, %fd213, %fd23;
	fma.rn.f64 	%fd215, %fd214, %fd295, %fd212;
	sub.f64 	%fd96, %fd215, %fd211;
	mul.f64 	%fd216, %fd96, 0d3FA47AE147AE147B;
	mul.f64 	%fd217, %fd96, %fd216;
	fma.rn.f64 	%fd280, %fd280, 0d3FEEB851EB851EB8, %fd217;
	mov.b64 	%rd49, %fd280;
	setp.lt.s64 	%p78, %rd49, 0;
	and.b64  	%rd50, %rd49, 9223372036854775807;
	add.s64 	%rd51, %rd50, -4503599627370496;
	setp.lt.u64 	%p79, %rd51, 9214364837600034816;
	and.pred  	%p80, %p79, %p78;
	add.s64 	%rd52, %rd50, -1;
	setp.lt.u64 	%p81, %rd52, 4503599627370495;
	and.pred  	%p82, %p81, %p78;
	setp.eq.s64 	%p83, %rd50, 0;
	or.pred  	%p84, %p83, %p82;
	setp.eq.s64 	%p85, %rd50, 9218868437227405312;
	or.pred  	%p86, %p84, %p85;
	setp.gt.s64 	%p87, %rd50, 9218868437227405312;
	or.pred  	%p88, %p86, %p87;
	or.pred  	%p89, %p88, %p80;
	mov.f32 	%f43, 0f00000000;
	@%p89 bra 	$L__BB0_63;
	sqrt.rn.f64 	%fd218, %fd280;
	div.rn.f64 	%fd219, %fd96, %fd218;
	cvt.rn.f32.f64 	%f43, %fd219;
$L__BB0_63:
	mul.wide.u32 	%rd53, %r225, 4;
	add.s64 	%rd54, %rd1, %rd53;
	st.global.f32 	[%rd54], %f43;
	sub.f64 	%fd295, %fd295, %fd95;
	setp.eq.s32 	%p90, %r323, %r113;
	selp.b32 	%r231, %r212, 0, %p90;
	add.s32 	%r232, %r323, %r231;
	add.s32 	%r323, %r232, 1;
$L__BB0_64:
	add.f64 	%fd281, %fd92, %fd295;
	setp.eq.s32 	%p91, %r100, %r113;
	selp.b32 	%r234, %r212, 0, %p91;
	add.s32 	%r235, %r100, %r234;
	add.s32 	%r324, %r235, 1;
	setp.eq.s32 	%p92, %r101, %r113;
	selp.b32 	%r236, %r212, 0, %p92;
	add.s32 	%r237, %r101, %r236;
	add.s32 	%r325, %r237, 1;
	setp.eq.s32 	%p93, %r102, %r113;
	selp.b32 	%r238, %r212, 0, %p93;
	add.s32 	%r239, %r102, %r238;
	add.s32 	%r326, %r239, 1;
	add.s32 	%r334, %r334, 4;
	add.s32 	%r333, %r333, 4;
	setp.eq.s32 	%p94, %r333, 0;
	@%p94 bra 	$L__BB0_28;
	bra.uni 	$L__BB0_48;
$L__BB0_65:
	ret;

}
	// .globl	reflex_batch_f32_precomp
.visible .entry reflex_batch_f32_precomp(
	.param .u64 .ptr .align 1 reflex_batch_f32_precomp_param_0,
	.param .u64 .ptr .align 1 reflex_batch_f32_precomp_param_1,
	.param .u64 .ptr .align 1 reflex_batch_f32_precomp_param_2,
	.param .u64 .ptr .align 1 reflex_batch_f32_precomp_param_3,
	.param .u64 .ptr .align 1 reflex_batch_f32_precomp_param_4,
	.param .u32 reflex_batch_f32_precomp_param_5,
	.param .u32 reflex_batch_f32_precomp_param_6,
	.param .u32 reflex_batch_f32_precomp_param_7,
	.param .u64 .ptr .align 1 reflex_batch_f32_precomp_param_8
)
{
	.reg .pred 	%p<143>;
	.reg .b32 	%r<315>;
	.reg .b32 	%f<42>;
	.reg .b64 	%rd<85>;
	.reg .b64 	%fd<235>;

	ld.param.u64 	%rd5, [reflex_batch_f32_precomp_param_1];
	ld.param.u64 	%rd6, [reflex_batch_f32_precomp_param_2];
	ld.param.u64 	%rd7, [reflex_batch_f32_precomp_param_3];
	ld.param.u64 	%rd8, [reflex_batch_f32_precomp_param_4];
	ld.param.u32 	%r103, [reflex_batch_f32_precomp_param_6];
	ld.param.u64 	%rd9, [reflex_batch_f32_precomp_param_8];
	mov.u32 	%r1, %ctaid.x;
	setp.ge.s32 	%p1, %r1, %r103;
	mov.u32 	%r104, %tid.x;
	setp.ne.s32 	%p2, %r104, 0;
	or.pred  	%p3, %p2, %p1;
	@%p3 bra 	$L__BB1_57;
	ld.param.u32 	%r269, [reflex_batch_f32_precomp_param_5];
	mul.wide.u32 	%rd11, %r1, 4;
	add.s64 	%rd10, %rd5, %rd11;
	// begin inline asm
	ld.global.nc.s32 %r105, [%rd10];
	// end inline asm
	setp.lt.s32 	%p4, %r105, 2;
	setp.lt.s32 	%p5, %r269, 1;
	or.pred  	%p6, %p5, %p4;
	@%p6 bra 	$L__BB1_57;
	ld.param.u32 	%r270, [reflex_batch_f32_precomp_param_5];
	mul.lo.s32 	%r107, %r270, %r1;
	cvta.to.global.u64 	%rd12, %rd9;
	mul.wide.u32 	%rd13, %r107, 4;
	add.s64 	%rd1, %rd12, %rd13;
	min.u32 	%r3, %r105, %r270;
	and.b32  	%r4, %r3, 15;
	setp.lt.u32 	%p7, %r3, 16;
	mov.b32 	%r278, 0;
	@%p7 bra 	$L__BB1_5;
	and.b32  	%r278, %r3, 2147483632;
	mov.b32 	%r276, 0;
$L__BB1_4:
	.pragma "nounroll";
	mul.wide.u32 	%rd14, %r276, 4;
	add.s64 	%rd15, %rd1, %rd14;
	mov.b32 	%r109, 0;
	st.global.u32 	[%rd15], %r109;
	st.global.u32 	[%rd15+4], %r109;
	st.global.u32 	[%rd15+8], %r109;
	st.global.u32 	[%rd15+12], %r109;
	st.global.u32 	[%rd15+16], %r109;
	st.global.u32 	[%rd15+20], %r109;
	st.global.u32 	[%rd15+24], %r109;
	st.global.u32 	[%rd15+28], %r109;
	st.global.u32 	[%rd15+32], %r109;
	st.global.u32 	[%rd15+36], %r109;
	st.global.u32 	[%rd15+40], %r109;
	st.global.u32 	[%rd15+44], %r109;
	st.global.u32 	[%rd15+48], %r109;
	st.global.u32 	[%rd15+52], %r109;
	st.global.u32 	[%rd15+56], %r109;
	st.global.u32 	[%rd15+60], %r109;
	add.s32 	%r276, %r276, 16;
	setp.ne.s32 	%p8, %r276, %r278;
	@%p8 bra 	$L__BB1_4;
$L__BB1_5:
	setp.eq.s32 	%p9, %r4, 0;
	@%p9 bra 	$L__BB1_14;
	and.b32  	%r9, %r3, 7;
	setp.lt.u32 	%p10, %r4, 8;
	@%p10 bra 	$L__BB1_8;
	mul.wide.u32 	%rd16, %r278, 4;
	add.s64 	%rd17, %rd1, %rd16;
	mov.b32 	%r110, 0;
	st.global.u32 	[%rd17], %r110;
	st.global.u32 	[%rd17+4], %r110;
	st.global.u32 	[%rd17+8], %r110;
	st.global.u32 	[%rd17+12], %r110;
	st.global.u32 	[%rd17+16], %r110;
	st.global.u32 	[%rd17+20], %r110;
	st.global.u32 	[%rd17+24], %r110;
	st.global.u32 	[%rd17+28], %r110;
	add.s32 	%r278, %r278, 8;
$L__BB1_8:
	setp.eq.s32 	%p11, %r9, 0;
	@%p11 bra 	$L__BB1_14;
	and.b32  	%r12, %r3, 3;
	setp.lt.u32 	%p12, %r9, 4;
	@%p12 bra 	$L__BB1_11;
	mul.wide.u32 	%rd18, %r278, 4;
	add.s64 	%rd19, %rd1, %rd18;
	mov.b32 	%r111, 0;
	st.global.u32 	[%rd19], %r111;
	st.global.u32 	[%rd19+4], %r111;
	st.global.u32 	[%rd19+8], %r111;
	st.global.u32 	[%rd19+12], %r111;
	add.s32 	%r278, %r278, 4;
$L__BB1_11:
	setp.eq.s32 	%p13, %r12, 0;
	@%p13 bra 	$L__BB1_14;
	mov.b32 	%r281, 0;
$L__BB1_13:
	.pragma "nounroll";
	mul.wide.u32 	%rd20, %r278, 4;
	add.s64 	%rd21, %rd1, %rd20;
	mov.b32 	%r113, 0;
	st.global.u32 	[%rd21], %r113;
	add.s32 	%r278, %r278, 1;
	add.s32 	%r281, %r281, 1;
	setp.ne.s32 	%p14, %r281, %r12;
	@%p14 bra 	$L__BB1_13;
$L__BB1_14:
	ld.param.u32 	%r271, [reflex_batch_f32_precomp_param_5];
	ld.param.u64 	%rd80, [reflex_batch_f32_precomp_param_0];
	mul.wide.u32 	%rd26, %r1, 8;
	add.s64 	%rd22, %rd6, %rd26;
	// begin inline asm
	ld.global.nc.f64 %fd90, [%rd22];
	// end inline asm
	add.s64 	%rd23, %rd7, %rd26;
	// begin inline asm
	ld.global.nc.f64 %fd91, [%rd23];
	// end inline asm
	add.s64 	%rd24, %rd8, %rd26;
	// begin inline asm
	ld.global.nc.f64 %fd92, [%rd24];
	// end inline asm
	// begin inline asm
	ld.global.nc.f32 %f18, [%rd80];
	// end inline asm
	cvt.f64.f32 	%fd203, %f18;
	st.shared.f64 	[sdata], %fd203;
	setp.lt.u32 	%p15, %r271, 2;
	mov.f64 	%fd204, 0d0000000000000000;
	@%p15 bra 	$L__BB1_16;
	ld.param.u64 	%rd81, [reflex_batch_f32_precomp_param_0];
	add.s64 	%rd27, %rd81, 4;
	// begin inline asm
	ld.global.nc.f32 %f19, [%rd27];
	// end inline asm
	cvt.f64.f32 	%fd204, %f19;
	st.shared.f64 	[sdata+8], %fd204;
	ld.shared.f64 	%fd203, [sdata];
$L__BB1_16:
	ld.param.u32 	%r272, [reflex_batch_f32_precomp_param_5];
	setp.lt.u32 	%p16, %r272, 2;
	add.f64 	%fd219, %fd203, %fd204;
	cvt.rn.f64.u32 	%fd95, %r105;
	rcp.rn.f64 	%fd10, %fd95;
	add.f64 	%fd96, %fd10, 0d3FF0000000000000;
	mul.f64 	%fd11, %fd96, 0d3FE0000000000000;
	mov.f64 	%fd220, 0d0000000000000000;
	@%p16 bra 	$L__BB1_18;
	ld.param.u64 	%rd82, [reflex_batch_f32_precomp_param_0];
	add.s64 	%rd28, %rd82, 4;
	// begin inline asm
	ld.global.nc.f32 %f20, [%rd28];
	// end inline asm
	cvt.f64.f32 	%fd220, %f20;
$L__BB1_18:
	ld.param.u32 	%r273, [reflex_batch_f32_precomp_param_5];
	setp.lt.u32 	%p17, %r273, 3;
	@%p17 bra 	$L__BB1_57;
	neg.f64 	%fd14, %fd90;
	mov.f64 	%fd218, 0d0000000000000000;
	mov.b32 	%r297, 1;
	mov.b32 	%r295, 0;
	mov.b32 	%r299, 2;
	mov.u32 	%r298, %r295;
	mov.u32 	%r296, %r299;
	bra.uni 	$L__BB1_38;
$L__BB1_20:
	add.s32 	%r299, %r306, -1;
	mov.u32 	%r287, %r299;
	mov.f64 	%fd209, %fd220;
$L__BB1_21:
	setp.eq.s32 	%p88, %r69, 0;
	@%p88 bra 	$L__BB1_37;
	ld.param.u64 	%rd84, [reflex_batch_f32_precomp_param_0];
	mul.wide.s32 	%rd59, %r287, 4;
	add.s64 	%rd58, %rd84, %rd59;
	// begin inline asm
	ld.global.nc.f32 %f29, [%rd58];
	// end inline asm
	cvt.f64.f32 	%fd220, %f29;
	shl.b32 	%r214, %r297, 3;
	mov.u32 	%r215, sdata;
	add.s32 	%r30, %r215, %r214;
	ld.shared.f64 	%fd161, [%r30];
	shl.b32 	%r216, %r298, 3;
	add.s32 	%r31, %r215, %r216;
	ld.shared.f64 	%fd162, [%r31];
	add.f64 	%fd163, %fd209, %fd220;
	mul.f64 	%fd164, %fd92, %fd163;
	fma.rn.f64 	%fd165, %fd14, %fd162, %fd164;
	fma.rn.f64 	%fd212, %fd91, %fd161, %fd165;
	shl.b32 	%r217, %r296, 3;
	add.s32 	%r32, %r215, %r217;
	st.shared.f64 	[%r32], %fd212;
	setp.lt.s32 	%p89, %r287, %r105;
	@%p89 bra 	$L__BB1_26;
	shl.b32 	%r218, %r295, 3;
	mov.u32 	%r219, sdata;
	add.s32 	%r220, %r219, %r218;
	ld.shared.f64 	%fd23, [%r220];
	mul.f64 	%fd166, %fd10, %fd219;
	mul.f64 	%fd167, %fd11, %fd23;
	mov.f64 	%fd168, 0d3FF0000000000000;
	sub.f64 	%fd169, %fd168, %fd11;
	fma.rn.f64 	%fd170, %fd169, %fd212, %fd167;
	sub.f64 	%fd24, %fd170, %fd166;
	mul.f64 	%fd171, %fd24, 0d3FA47AE147AE147B;
	mul.f64 	%fd172, %fd24, %fd171;
	fma.rn.f64 	%fd218, %fd218, 0d3FEEB851EB851EB8, %fd172;
	mov.b64 	%rd60, %fd218;
	setp.lt.s64 	%p90, %rd60, 0;
	and.b64  	%rd61, %rd60, 9223372036854775807;
	add.s64 	%rd62, %rd61, -4503599627370496;
	setp.lt.u64 	%p91, %rd62, 9214364837600034816;
	and.pred  	%p92, %p91, %p90;
	add.s64 	%rd63, %rd61, -1;
	setp.lt.u64 	%p93, %rd63, 4503599627370495;
	and.pred  	%p94, %p93, %p90;
	setp.eq.s64 	%p95, %rd61, 0;
	or.pred  	%p96, %p95, %p94;
	setp.eq.s64 	%p97, %rd61, 9218868437227405312;
	or.pred  	%p98, %p96, %p97;
	setp.gt.s64 	%p99, %rd61, 9218868437227405312;
	or.pred  	%p100, %p98, %p99;
	or.pred  	%p101, %p100, %p92;
	mov.f32 	%f35, 0f00000000;
	@%p101 bra 	$L__BB1_25;
	sqrt.rn.f64 	%fd173, %fd218;
	div.rn.f64 	%fd174, %fd24, %fd173;
	cvt.rn.f32.f64 	%f35, %fd174;
$L__BB1_25:
	mul.wide.u32 	%rd64, %r287, 4;
	add.s64 	%rd65, %rd1, %rd64;
	st.global.f32 	[%rd65], %f35;
	sub.f64 	%fd212, %fd212, %fd23;
	setp.eq.s32 	%p102, %r295, %r105;
	not.b32 	%r221, %r105;
	selp.b32 	%r222, %r221, 0, %p102;
	add.s32 	%r223, %r295, %r222;
	add.s32 	%r295, %r223, 1;
$L__BB1_26:
	add.f64 	%fd219, %fd219, %fd212;
	setp.eq.s32 	%p103, %r296, %r105;
	not.b32 	%r224, %r105;
	selp.b32 	%r35, %r224, 0, %p103;
	add.s32 	%r225, %r296, %r35;
	add.s32 	%r296, %r225, 1;
	setp.eq.s32 	%p104, %r297, %r105;
	selp.b32 	%r37, %r224, 0, %p104;
	add.s32 	%r226, %r297, %r37;
	add.s32 	%r297, %r226, 1;
	setp.eq.s32 	%p105, %r298, %r105;
	selp.b32 	%r39, %r224, 0, %p105;
	add.s32 	%r227, %r298, %r39;
	add.s32 	%r298, %r227, 1;
	add.s32 	%r299, %r287, 1;
	setp.eq.s32 	%p106, %r69, 1;
	@%p106 bra 	$L__BB1_37;
	add.s64 	%rd66, %rd58, 4;
	// begin inline asm
	ld.global.nc.f32 %f31, [%rd66];
	// end inline asm
	cvt.f64.f32 	%fd30, %f31;
	shl.b32 	%r228, %r37, 3;
	add.s32 	%r229, %r30, %r228;
	ld.shared.f64 	%fd175, [%r229+8];
	shl.b32 	%r230, %r39, 3;
	add.s32 	%r231, %r31, %r230;
	ld.shared.f64 	%fd176, [%r231+8];
	add.f64 	%fd177, %fd220, %fd30;
	mul.f64 	%fd178, %fd92, %fd177;
	fma.rn.f64 	%fd179, %fd14, %fd176, %fd178;
	fma.rn.f64 	%fd214, %fd91, %fd175, %fd179;
	shl.b32 	%r232, %r35, 3;
	add.s32 	%r233, %r32, %r232;
	st.shared.f64 	[%r233+8], %fd214;
	add.s32 	%r234, %r287, 1;
	setp.lt.s32 	%p107, %r234, %r105;
	@%p107 bra 	$L__BB1_31;
	shl.b32 	%r235, %r295, 3;
	mov.u32 	%r236, sdata;
	add.s32 	%r237, %r236, %r235;
	ld.shared.f64 	%fd32, [%r237];
	mul.f64 	%fd180, %fd10, %fd219;
	mul.f64 	%fd181, %fd11, %fd32;
	mov.f64 	%fd182, 0d3FF0000000000000;
	sub.f64 	%fd183, %fd182, %fd11;
	fma.rn.f64 	%fd184, %fd183, %fd214, %fd181;
	sub.f64 	%fd33, %fd184, %fd180;
	mul.f64 	%fd185, %fd33, 0d3FA47AE147AE147B;
	mul.f64 	%fd186, %fd33, %fd185;
	fma.rn.f64 	%fd218, %fd218, 0d3FEEB851EB851EB8, %fd186;
	mov.b64 	%rd67, %fd218;
	setp.lt.s64 	%p108, %rd67, 0;
	and.b64  	%rd68, %rd67, 9223372036854775807;
	add.s64 	%rd69, %rd68, -4503599627370496;
	setp.lt.u64 	%p109, %rd69, 9214364837600034816;
	and.pred  	%p110, %p109, %p108;
	add.s64 	%rd70, %rd68, -1;
	setp.lt.u64 	%p111, %rd70, 4503599627370495;
	and.pred  	%p112, %p111, %p108;
	setp.eq.s64 	%p113, %rd68, 0;
	or.pred  	%p114, %p113, %p112;
	setp.eq.s64 	%p115, %rd68, 9218868437227405312;
	or.pred  	%p116, %p114, %p115;
	setp.gt.s64 	%p117, %rd68, 9218868437227405312;
	or.pred  	%p118, %p116, %p117;
	or.pred  	%p119, %p118, %p110;
	mov.f32 	%f36, 0f00000000;
	@%p119 bra 	$L__BB1_30;
	sqrt.rn.f64 	%fd187, %fd218;
	div.rn.f64 	%fd188, %fd33, %fd187;
	cvt.rn.f32.f64 	%f36, %fd188;
$L__BB1_30:
	mul.wide.u32 	%rd71, %r234, 4;
	add.s64 	%rd72, %rd1, %rd71;
	st.global.f32 	[%rd72], %f36;
	sub.f64 	%fd214, %fd214, %fd32;
	setp.eq.s32 	%p120, %r295, %r105;
	not.b32 	%r239, %r105;
	selp.b32 	%r240, %r239, 0, %p120;
	add.s32 	%r241, %r295, %r240;
	add.s32 	%r295, %r241, 1;
$L__BB1_31:
	add.f64 	%fd219, %fd219, %fd214;
	setp.eq.s32 	%p121, %r296, %r105;
	not.b32 	%r242, %r105;
	selp.b32 	%r44, %r242, 0, %p121;
	add.s32 	%r243, %r296, %r44;
	add.s32 	%r296, %r243, 1;
	setp.eq.s32 	%p122, %r297, %r105;
	selp.b32 	%r46, %r242, 0, %p122;
	add.s32 	%r244, %r297, %r46;
	add.s32 	%r297, %r244, 1;
	setp.eq.s32 	%p123, %r298, %r105;
	selp.b32 	%r48, %r242, 0, %p123;
	add.s32 	%r245, %r298, %r48;
	add.s32 	%r298, %r245, 1;
	add.s32 	%r299, %r287, 2;
	setp.eq.s32 	%p124, %r69, 2;
	mov.f64 	%fd220, %fd30;
	@%p124 bra 	$L__BB1_37;
	add.s64 	%rd73, %rd58, 8;
	// begin inline asm
	ld.global.nc.f32 %f33, [%rd73];
	// end inline asm
	cvt.f64.f32 	%fd220, %f33;
	shl.b32 	%r249, %r244, 3;
	mov.u32 	%r250, sdata;
	add.s32 	%r251, %r250, %r249;
	ld.shared.f64 	%fd189, [%r251+8];
	shl.b32 	%r252, %r245, 3;
	add.s32 	%r253, %r250, %r252;
	ld.shared.f64 	%fd190, [%r253+8];
	add.f64 	%fd191, %fd30, %fd220;
	mul.f64 	%fd192, %fd92, %fd191;
	fma.rn.f64 	%fd193, %fd14, %fd190, %fd192;
	fma.rn.f64 	%fd216, %fd91, %fd189, %fd193;
	shl.b32 	%r254, %r243, 3;
	add.s32 	%r255, %r250, %r254;
	st.shared.f64 	[%r255+8], %fd216;
	setp.lt.s32 	%p125, %r299, %r105;
	@%p125 bra 	$L__BB1_36;
	shl.b32 	%r256, %r295, 3;
	add.s32 	%r258, %r250, %r256;
	ld.shared.f64 	%fd41, [%r258];
	mul.f64 	%fd194, %fd10, %fd219;
	mul.f64 	%fd195, %fd11, %fd41;
	mov.f64 	%fd196, 0d3FF0000000000000;
	sub.f64 	%fd197, %fd196, %fd11;
	fma.rn.f64 	%fd198, %fd197, %fd216, %fd195;
	sub.f64 	%fd42, %fd198, %fd194;
	mul.f64 	%fd199, %fd42, 0d3FA47AE147AE147B;
	mul.f64 	%fd200, %fd42, %fd199;
	fma.rn.f64 	%fd218, %fd218, 0d3FEEB851EB851EB8, %fd200;
	mov.b64 	%rd74, %fd218;
	setp.lt.s64 	%p126, %rd74, 0;
	and.b64  	%rd75, %rd74, 9223372036854775807;
	add.s64 	%rd76, %rd75, -4503599627370496;
	setp.lt.u64 	%p127, %rd76, 9214364837600034816;
	and.pred  	%p128, %p127, %p126;
	add.s64 	%rd77, %rd75, -1;
	setp.lt.u64 	%p129, %rd77, 4503599627370495;
	and.pred  	%p130, %p129, %p126;
	setp.eq.s64 	%p131, %rd75, 0;
	or.pred  	%p132, %p131, %p130;
	setp.eq.s64 	%p133, %rd75, 9218868437227405312;
	or.pred  	%p134, %p132, %p133;
	setp.gt.s64 	%p135, %rd75, 9218868437227405312;
	or.pred  	%p136, %p134, %p135;
	or.pred  	%p137, %p136, %p128;
	mov.f32 	%f37, 0f00000000;
	@%p137 bra 	$L__BB1_35;
	sqrt.rn.f64 	%fd201, %fd218;
	div.rn.f64 	%fd202, %fd42, %fd201;
	cvt.rn.f32.f64 	%f37, %fd202;
$L__BB1_35:
	mul.wide.u32 	%rd78, %r299, 4;
	add.s64 	%rd79, %rd1, %rd78;
	st.global.f32 	[%rd79], %f37;
	sub.f64 	%fd216, %fd216, %fd41;
	setp.eq.s32 	%p138, %r295, %r105;
	selp.b32 	%r260, %r242, 0, %p138;
	add.s32 	%r261, %r295, %r260;
	add.s32 	%r295, %r261, 1;
$L__BB1_36:
	add.f64 	%fd219, %fd219, %fd216;
	setp.eq.s32 	%p139, %r296, %r105;
	selp.b32 	%r263, %r242, 0, %p139;
	add.s32 	%r264, %r296, %r263;
	add.s32 	%r296, %r264, 1;
	setp.eq.s32 	%p140, %r297, %r105;
	selp.b32 	%r265, %r242, 0, %p140;
	add.s32 	%r266, %r297, %r265;
	add.s32 	%r297, %r266, 1;
	setp.eq.s32 	%p141, %r298, %r105;
	selp.b32 	%r267, %r242, 0, %p141;
	add.s32 	%r268, %r298, %r267;
	add.s32 	%r298, %r268, 1;
	add.s32 	%r299, %r287, 3;
$L__BB1_37:
	ld.param.u32 	%r275, [reflex_batch_f32_precomp_param_5];
	setp.ge.s32 	%p142, %r299, %r275;
	@%p142 bra 	$L__BB1_57;
$L__BB1_38:
	ld.param.u32 	%r274, [reflex_batch_f32_precomp_param_5];
	add.s32 	%r306, %r299, 1;
	max.s32 	%r118, %r274, %r306;
	not.b32 	%r119, %r299;
	add.s32 	%r120, %r118, %r119;
	min.u32 	%r121, %r120, 3;
	add.s32 	%r68, %r121, 1;
	and.b32  	%r69, %r68, 3;
	setp.lt.u32 	%p18, %r120, 3;
	mov.u32 	%r287, %r299;
	mov.f64 	%fd209, %fd220;
	@%p18 bra 	$L__BB1_21;
	and.b32  	%r122, %r68, 4;
	neg.s32 	%r305, %r122;
$L__BB1_40:
	.pragma "nounroll";
	ld.param.u64 	%rd83, [reflex_batch_f32_precomp_param_0];
	add.s32 	%r123, %r306, -1;
	mul.wide.s32 	%rd30, %r123, 4;
	add.s64 	%rd29, %rd83, %rd30;
	// begin inline asm
	ld.global.nc.f32 %f21, [%rd29];
	// end inline asm
	cvt.f64.f32 	%fd99, %f21;
	shl.b32 	%r124, %r297, 3;
	mov.u32 	%r125, sdata;
	add.s32 	%r126, %r125, %r124;
	ld.shared.f64 	%fd100, [%r126];
	shl.b32 	%r127, %r298, 3;
	add.s32 	%r128, %r125, %r127;
	ld.shared.f64 	%fd101, [%r128];
	add.f64 	%fd102, %fd220, %fd99;
	mul.f64 	%fd103, %fd92, %fd102;
	fma.rn.f64 	%fd104, %fd14, %fd101, %fd103;
	fma.rn.f64 	%fd227, %fd91, %fd100, %fd104;
	shl.b32 	%r129, %r296, 3;
	add.s32 	%r130, %r125, %r129;
	st.shared.f64 	[%r130], %fd227;
	setp.lt.s32 	%p19, %r123, %r105;
	@%p19 bra 	$L__BB1_44;
	shl.b32 	%r131, %r295, 3;
	add.s32 	%r133, %r125, %r131;
	ld.shared.f64 	%fd58, [%r133];
	mul.f64 	%fd105, %fd10, %fd219;
	mul.f64 	%fd106, %fd11, %fd58;
	mov.f64 	%fd107, 0d3FF0000000000000;
	sub.f64 	%fd108, %fd107, %fd11;
	fma.rn.f64 	%fd109, %fd108, %fd227, %fd106;
	sub.f64 	%fd59, %fd109, %fd105;
	mul.f64 	%fd110, %fd59, 0d3FA47AE147AE147B;
	mul.f64 	%fd111, %fd59, %fd110;
	fma.rn.f64 	%fd218, %fd218, 0d3FEEB851EB851EB8, %fd111;
	mov.b64 	%rd31, %fd218;
	setp.lt.s64 	%p20, %rd31, 0;
	and.b64  	%rd32, %rd31, 9223372036854775807;
	add.s64 	%rd33, %rd32, -4503599627370496;
	setp.lt.u64 	%p21, %rd33, 9214364837600034816;
	and.pred  	%p22, %p21, %p20;
	add.s64 	%rd34, %rd32, -1;
	setp.lt.u64 	%p23, %rd34, 4503599627370495;
	and.pred  	%p24, %p23, %p20;
	setp.eq.s64 	%p25, %rd32, 0;
	or.pred  	%p26, %p25, %p24;
	setp.eq.s64 	%p27, %rd32, 9218868437227405312;
	or.pred  	%p28, %p26, %p27;
	setp.gt.s64 	%p29, %rd32, 9218868437227405312;
	or.pred  	%p30, %p28, %p29;
	or.pred  	%p31, %p30, %p22;
	mov.f32 	%f38, 0f00000000;
	@%p31 bra 	$L__BB1_43;
	sqrt.rn.f64 	%fd112, %fd218;
	div.rn.f64 	%fd113, %fd59, %fd112;
	cvt.rn.f32.f64 	%f38, %fd113;
$L__BB1_43:
	add.s32 	%r134, %r306, -1;
	mul.wide.u32 	%rd35, %r134, 4;
	add.s64 	%rd36, %rd1, %rd35;
	st.global.f32 	[%rd36], %f38;
	sub.f64 	%fd227, %fd227, %fd58;
	setp.eq.s32 	%p32, %r295, %r105;
	not.b32 	%r135, %r105;
	selp.b32 	%r136, %r135, 0, %p32;
	add.s32 	%r137, %r295, %r136;
	add.s32 	%r295, %r137, 1;
$L__BB1_44:
	add.f64 	%fd64, %fd219, %fd227;
	setp.eq.s32 	%p33, %r296, %r105;
	not.b32 	%r138, %r105;
	selp.b32 	%r139, %r138, 0, %p33;
	add.s32 	%r140, %r296, %r139;
	add.s32 	%r79, %r140, 1;
	setp.eq.s32 	%p34, %r297, %r105;
	selp.b32 	%r141, %r138, 0, %p34;
	add.s32 	%r142, %r297, %r141;
	add.s32 	%r80, %r142, 1;
	setp.eq.s32 	%p35, %r298, %r105;
	selp.b32 	%r143, %r138, 0, %p35;
	add.s32 	%r144, %r298, %r143;
	add.s32 	%r81, %r144, 1;
	add.s64 	%rd37, %rd29, 4;
	// begin inline asm
	ld.global.nc.f32 %f23, [%rd37];
	// end inline asm
	cvt.f64.f32 	%fd114, %f23;
	shl.b32 	%r145, %r141, 3;
	shl.b32 	%r146, %r297, 3;
	add.s32 	%r148, %r125, %r146;
	add.s32 	%r149, %r148, %r145;
	ld.shared.f64 	%fd115, [%r149+8];
	shl.b32 	%r150, %r143, 3;
	shl.b32 	%r151, %r298, 3;
	add.s32 	%r152, %r125, %r151;
	add.s32 	%r153, %r152, %r150;
	ld.shared.f64 	%fd116, [%r153+8];
	cvt.f64.f32 	%fd117, %f21;
	add.f64 	%fd118, %fd117, %fd114;
	mul.f64 	%fd119, %fd92, %fd118;
	fma.rn.f64 	%fd120, %fd14, %fd116, %fd119;
	fma.rn.f64 	%fd229, %fd91, %fd115, %fd120;
	shl.b32 	%r154, %r139, 3;
	shl.b32 	%r155, %r296, 3;
	add.s32 	%r156, %r125, %r155;
	add.s32 	%r157, %r156, %r154;
	st.shared.f64 	[%r157+8], %fd229;
	setp.lt.s32 	%p36, %r306, %r105;
	@%p36 bra 	$L__BB1_48;
	shl.b32 	%r158, %r295, 3;
	add.s32 	%r160, %r125, %r158;
	ld.shared.f64 	%fd66, [%r160];
	mul.f64 	%fd121, %fd10, %fd64;
	mul.f64 	%fd122, %fd11, %fd66;
	mov.f64 	%fd123, 0d3FF0000000000000;
	sub.f64 	%fd124, %fd123, %fd11;
	fma.rn.f64 	%fd125, %fd124, %fd229, %fd122;
	sub.f64 	%fd67, %fd125, %fd121;
	mul.f64 	%fd126, %fd67, 0d3FA47AE147AE147B;
	mul.f64 	%fd127, %fd67, %fd126;
	fma.rn.f64 	%fd218, %fd218, 0d3FEEB851EB851EB8, %fd127;
	mov.b64 	%rd38, %fd218;
	setp.lt.s64 	%p37, %rd38, 0;
	and.b64  	%rd39, %rd38, 9223372036854775807;
	add.s64 	%rd40, %rd39, -4503599627370496;
	setp.lt.u64 	%p38, %rd40, 9214364837600034816;
	and.pred  	%p39, %p38, %p37;
	add.s64 	%rd41, %rd39, -1;
	setp.lt.u64 	%p40, %rd41, 4503599627370495;
	and.pred  	%p41, %p40, %p37;
	setp.eq.s64 	%p42, %rd39, 0;
	or.pred  	%p43, %p42, %p41;
	setp.eq.s64 	%p44, %rd39, 9218868437227405312;
	or.pred  	%p45, %p43, %p44;
	setp.gt.s64 	%p46, %rd39, 9218868437227405312;
	or.pred  	%p47, %p45, %p46;
	or.pred  	%p48, %p47, %p39;
	mov.f32 	%f39, 0f00000000;
	@%p48 bra 	$L__BB1_47;
	sqrt.rn.f64 	%fd128, %fd218;
	div.rn.f64 	%fd129, %fd67, %fd128;
	cvt.rn.f32.f64 	%f39, %fd129;
$L__BB1_47:
	mul.wide.u32 	%rd42, %r306, 4;
	add.s64 	%rd43, %rd1, %rd42;
	st.global.f32 	[%rd43], %f39;
	sub.f64 	%fd229, %fd229, %fd66;
	setp.eq.s32 	%p49, %r295, %r105;
	not.b32 	%r161, %r105;
	selp.b32 	%r162, %r161, 0, %p49;
	add.s32 	%r163, %r295, %r162;
	add.s32 	%r295, %r163, 1;
$L__BB1_48:
	add.f64 	%fd72, %fd64, %fd229;
	setp.eq.s32 	%p50, %r79, %r105;
	not.b32 	%r164, %r105;
	selp.b32 	%r165, %r164, 0, %p50;
	add.s32 	%r166, %r79, %r165;
	add.s32 	%r84, %r166, 1;
	setp.eq.s32 	%p51, %r80, %r105;
	selp.b32 	%r167, %r164, 0, %p51;
	add.s32 	%r168, %r80, %r167;
	add.s32 	%r85, %r168, 1;
	setp.eq.s32 	%p52, %r81, %r105;
	selp.b32 	%r169, %r164, 0, %p52;
	add.s32 	%r170, %r81, %r169;
	add.s32 	%r86, %r170, 1;
	add.s32 	%r171, %r306, 1;
	add.s64 	%rd44, %rd29, 8;
	// begin inline asm
	ld.global.nc.f32 %f25, [%rd44];
	// end inline asm
	cvt.f64.f32 	%fd130, %f25;
	shl.b32 	%r172, %r168, 3;
	mov.u32 	%r173, sdata;
	add.s32 	%r174, %r173, %r172;
	add.s32 	%r87, %r174, 8;
	ld.shared.f64 	%fd131, [%r174+8];
	shl.b32 	%r175, %r170, 3;
	add.s32 	%r176, %r173, %r175;
	add.s32 	%r88, %r176, 8;
	ld.shared.f64 	%fd132, [%r176+8];
	cvt.f64.f32 	%fd133, %f23;
	add.f64 	%fd134, %fd133, %fd130;
	mul.f64 	%fd135, %fd92, %fd134;
	fma.rn.f64 	%fd136, %fd14, %fd132, %fd135;
	fma.rn.f64 	%fd231, %fd91, %fd131, %fd136;
	shl.b32 	%r177, %r166, 3;
	add.s32 	%r178, %r173, %r177;
	add.s32 	%r89, %r178, 8;
	st.shared.f64 	[%r178+8], %fd231;
	setp.lt.s32 	%p53, %r171, %r105;
	@%p53 bra 	$L__BB1_52;
	shl.b32 	%r179, %r295, 3;
	mov.u32 	%r180, sdata;
	add.s32 	%r181, %r180, %r179;
	ld.shared.f64 	%fd74, [%r181];
	mul.f64 	%fd137, %fd10, %fd72;
	mul.f64 	%fd138, %fd11, %fd74;
	mov.f64 	%fd139, 0d3FF0000000000000;
	sub.f64 	%fd140, %fd139, %fd11;
	fma.rn.f64 	%fd141, %fd140, %fd231, %fd138;
	sub.f64 	%fd75, %fd141, %fd137;
	mul.f64 	%fd142, %fd75, 0d3FA47AE147AE147B;
	mul.f64 	%fd143, %fd75, %fd142;
	fma.rn.f64 	%fd218, %fd218, 0d3FEEB851EB851EB8, %fd143;
	mov.b64 	%rd45, %fd218;
	setp.lt.s64 	%p54, %rd45, 0;
	and.b64  	%rd46, %rd45, 9223372036854775807;
	add.s64 	%rd47, %rd46, -4503599627370496;
	setp.lt.u64 	%p55, %rd47, 9214364837600034816;
	and.pred  	%p56, %p55, %p54;
	add.s64 	%rd48, %rd46, -1;
	setp.lt.u64 	%p57, %rd48, 4503599627370495;
	and.pred  	%p58, %p57, %p54;
	setp.eq.s64 	%p59, %rd46, 0;
	or.pred  	%p60, %p59, %p58;
	setp.eq.s64 	%p61, %rd46, 9218868437227405312;
	or.pred  	%p62, %p60, %p61;
	setp.gt.s64 	%p63, %rd46, 9218868437227405312;
	or.pred  	%p64, %p62, %p63;
	or.pred  	%p65, %p64, %p56;
	mov.f32 	%f40, 0f00000000;
	@%p65 bra 	$L__BB1_51;
	sqrt.rn.f64 	%fd144, %fd218;
	div.rn.f64 	%fd145, %fd75, %fd144;
	cvt.rn.f32.f64 	%f40, %fd145;
$L__BB1_51:
	add.s32 	%r182, %r306, 1;
	mul.wide.u32 	%rd49, %r182, 4;
	add.s64 	%rd50, %rd1, %rd49;
	st.global.f32 	[%rd50], %f40;
	sub.f64 	%fd231, %fd231, %fd74;
	setp.eq.s32 	%p66, %r295, %r105;
	not.b32 	%r183, %r105;
	selp.b32 	%r184, %r183, 0, %p66;
	add.s32 	%r185, %r295, %r184;
	add.s32 	%r295, %r185, 1;
$L__BB1_52:
	add.f64 	%fd80, %fd72, %fd231;
	setp.eq.s32 	%p67, %r84, %r105;
	not.b32 	%r186, %r105;
	selp.b32 	%r187, %r186, 0, %p67;
	add.s32 	%r188, %r84, %r187;
	add.s32 	%r92, %r188, 1;
	setp.eq.s32 	%p68, %r85, %r105;
	selp.b32 	%r189, %r186, 0, %p68;
	add.s32 	%r190, %r85, %r189;
	add.s32 	%r93, %r190, 1;
	setp.eq.s32 	%p69, %r86, %r105;
	selp.b32 	%r191, %r186, 0, %p69;
	add.s32 	%r192, %r86, %r191;
	add.s32 	%r94, %r192, 1;
	add.s64 	%rd51, %rd29, 12;
	// begin inline asm
	ld.global.nc.f32 %f27, [%rd51];
	// end inline asm
	cvt.f64.f32 	%fd220, %f27;
	shl.b32 	%r193, %r189, 3;
	add.s32 	%r194, %r87, %r193;
	ld.shared.f64 	%fd146, [%r194+8];
	shl.b32 	%r195, %r191, 3;
	add.s32 	%r196, %r88, %r195;
	ld.shared.f64 	%fd147, [%r196+8];
	cvt.f64.f32 	%fd148, %f25;
	add.f64 	%fd149, %fd148, %fd220;
	mul.f64 	%fd150, %fd92, %fd149;
	fma.rn.f64 	%fd151, %fd14, %fd147, %fd150;
	fma.rn.f64 	%fd233, %fd91, %fd146, %fd151;
	shl.b32 	%r197, %r187, 3;
	add.s32 	%r198, %r89, %r197;
	st.shared.f64 	[%r198+8], %fd233;
	add.s32 	%r199, %r306, 2;
	setp.lt.s32 	%p70, %r199, %r105;
	@%p70 bra 	$L__BB1_56;
	shl.b32 	%r200, %r295, 3;
	mov.u32 	%r201, sdata;
	add.s32 	%r202, %r201, %r200;
	ld.shared.f64 	%fd83, [%r202];
	mul.f64 	%fd152, %fd10, %fd80;
	mul.f64 	%fd153, %fd11, %fd83;
	mov.f64 	%fd154, 0d3FF0000000000000;
	sub.f64 	%fd155, %fd154, %fd11;
	fma.rn.f64 	%fd156, %fd155, %fd233, %fd153;
	sub.f64 	%fd84, %fd156, %fd152;
	mul.f64 	%fd157, %fd84, 0d3FA47AE147AE147B;
	mul.f64 	%fd158, %fd84, %fd157;
	fma.rn.f64 	%fd218, %fd218, 0d3FEEB851EB851EB8, %fd158;
	mov.b64 	%rd52, %fd218;
	setp.lt.s64 	%p71, %rd52, 0;
	and.b64  	%rd53, %rd52, 9223372036854775807;
	add.s64 	%rd54, %rd53, -4503599627370496;
	setp.lt.u64 	%p72, %rd54, 9214364837600034816;
	and.pred  	%p73, %p72, %p71;
	add.s64 	%rd55, %rd53, -1;
	setp.lt.u64 	%p74, %rd55, 4503599627370495;
	and.pred  	%p75, %p74, %p71;
	setp.eq.s64 	%p76, %rd53, 0;
	or.pred  	%p77, %p76, %p75;
	setp.eq.s64 	%p78, %rd53, 9218868437227405312;
	or.pred  	%p79, %p77, %p78;
	setp.gt.s64 	%p80, %rd53, 9218868437227405312;
	or.pred  	%p81, %p79, %p80;
	or.pred  	%p82, %p81, %p73;
	mov.f32 	%f41, 0f00000000;
	@%p82 bra 	$L__BB1_55;
	sqrt.rn.f64 	%fd159, %fd218;
	div.rn.f64 	%fd160, %fd84, %fd159;
	cvt.rn.f32.f64 	%f41, %fd160;
$L__BB1_55:
	mul.wide.u32 	%rd56, %r199, 4;
	add.s64 	%rd57, %rd1, %rd56;
	st.global.f32 	[%rd57], %f41;
	sub.f64 	%fd233, %fd233, %fd83;
	setp.eq.s32 	%p83, %r295, %r105;
	selp.b32 	%r205, %r186, 0, %p83;
	add.s32 	%r206, %r295, %r205;
	add.s32 	%r295, %r206, 1;
$L__BB1_56:
	add.f64 	%fd219, %fd80, %fd233;
	setp.eq.s32 	%p84, %r92, %r105;
	selp.b32 	%r208, %r186, 0, %p84;
	add.s32 	%r209, %r92, %r208;
	add.s32 	%r296, %r209, 1;
	setp.eq.s32 	%p85, %r93, %r105;
	selp.b32 	%r210, %r186, 0, %p85;
	add.s32 	%r211, %r93, %r210;
	add.s32 	%r297, %r211, 1;
	setp.eq.s32 	%p86, %r94, %r105;
	selp.b32 	%r212, %r186, 0, %p86;
	add.s32 	%r213, %r94, %r212;
	add.s32 	%r298, %r213, 1;
	add.s32 	%r306, %r306, 4;
	add.s32 	%r305, %r305, 4;
	setp.eq.s32 	%p87, %r305, 0;
	@%p87 bra 	$L__BB1_20;
	bra.uni 	$L__BB1_40;
$L__BB1_57:
	ret;

}
	// .globl	reflex_many_series_one_param_f32
.visible .entry reflex_many_series_one_param_f32(
	.param .u64 .ptr .align 1 reflex_many_series_one_param_f32_param_0,
	.param .u32 reflex_many_series_one_param_f32_param_1,
	.param .u32 reflex_many_series_one_param_f32_param_2,
	.param .u32 reflex_many_series_one_param_f32_param_3,
	.param .u64 .ptr .align 1 reflex_many_series_one_param_f32_param_4,
	.param .u64 .ptr .align 1 reflex_many_series_one_param_f32_param_5
)
{
	.reg .pred 	%p<75>;
	.reg .b32 	%r<172>;
	.reg .b32 	%f<22>;
	.reg .b64 	%rd<85>;
	.reg .b64 	%fd<162>;

	ld.param.u64 	%rd5, [reflex_many_series_one_param_f32_param_0];
	ld.param.u32 	%r63, [reflex_many_series_one_param_f32_param_1];
	ld.param.u32 	%r64, [reflex_many_series_one_param_f32_param_2];
	ld.param.u32 	%r65, [reflex_many_series_one_param_f32_param_3];
	ld.param.u64 	%rd6, [reflex_many_series_one_param_f32_param_5];
	cvta.to.global.u64 	%rd1, %rd6;
	cvta.to.global.u64 	%rd2, %rd5;
	mov.u32 	%r1, %ctaid.x;
	setp.ge.s32 	%p1, %r1, %r64;
	mov.u32 	%r66, %tid.x;
	setp.ne.s32 	%p2, %r66, 0;
	or.pred  	%p3, %p2, %p1;
	@%p3 bra 	$L__BB2_52;
	setp.lt.s32 	%p4, %r63, 2;
	setp.lt.s32 	%p5, %r65, 1;
	or.pred  	%p6, %p4, %p5;
	@%p6 bra 	$L__BB2_52;
	add.s32 	%r68, %r65, -1;
	and.b32  	%r2, %r65, 7;
	setp.lt.u32 	%p7, %r68, 7;
	mov.b32 	%r155, 0;
	@%p7 bra 	$L__BB2_5;
	and.b32  	%r155, %r65, 2147483640;
	neg.s32 	%r153, %r155;
	shl.b32 	%r5, %r64, 3;
	mul.wide.s32 	%rd9, %r64, 4;
	mov.u32 	%r152, %r1;
$L__BB2_4:
	.pragma "nounroll";
	mul.wide.s32 	%rd7, %r152, 4;
	add.s64 	%rd8, %rd1, %rd7;
	mov.b32 	%r69, 0;
	st.global.u32 	[%rd8], %r69;
	add.s64 	%rd10, %rd8, %rd9;
	st.global.u32 	[%rd10], %r69;
	add.s64 	%rd11, %rd10, %rd9;
	st.global.u32 	[%rd11], %r69;
	add.s64 	%rd12, %rd11, %rd9;
	st.global.u32 	[%rd12], %r69;
	add.s64 	%rd13, %rd12, %rd9;
	st.global.u32 	[%rd13], %r69;
	add.s64 	%rd14, %rd13, %rd9;
	st.global.u32 	[%rd14], %r69;
	add.s64 	%rd15, %rd14, %rd9;
	st.global.u32 	[%rd15], %r69;
	add.s64 	%rd16, %rd15, %rd9;
	st.global.u32 	[%rd16], %r69;
	add.s32 	%r153, %r153, 8;
	add.s32 	%r152, %r152, %r5;
	setp.ne.s32 	%p8, %r153, 0;
	@%p8 bra 	$L__BB2_4;
$L__BB2_5:
	setp.eq.s32 	%p9, %r2, 0;
	@%p9 bra 	$L__BB2_13;
	and.b32  	%r11, %r65, 3;
	setp.lt.u32 	%p10, %r2, 4;
	@%p10 bra 	$L__BB2_8;
	mad.lo.s32 	%r70, %r155, %r64, %r1;
	mul.wide.s32 	%rd17, %r70, 4;
	add.s64 	%rd18, %rd1, %rd17;
	mov.b32 	%r71, 0;
	st.global.u32 	[%rd18], %r71;
	mul.wide.s32 	%rd19, %r64, 4;
	add.s64 	%rd20, %rd18, %rd19;
	st.global.u32 	[%rd20], %r71;
	add.s64 	%rd21, %rd20, %rd19;
	st.global.u32 	[%rd21], %r71;
	add.s64 	%rd22, %rd21, %rd19;
	st.global.u32 	[%rd22], %r71;
	add.s32 	%r155, %r155, 4;
$L__BB2_8:
	setp.eq.s32 	%p11, %r11, 0;
	@%p11 bra 	$L__BB2_13;
	setp.eq.s32 	%p12, %r11, 1;
	@%p12 bra 	$L__BB2_11;
	mad.lo.s32 	%r72, %r155, %r64, %r1;
	mul.wide.s32 	%rd23, %r72, 4;
	add.s64 	%rd24, %rd1, %rd23;
	mov.b32 	%r73, 0;
	st.global.u32 	[%rd24], %r73;
	mul.wide.s32 	%rd25, %r64, 4;
	add.s64 	%rd26, %rd24, %rd25;
	st.global.u32 	[%rd26], %r73;
	add.s32 	%r155, %r155, 2;
$L__BB2_11:
	and.b32  	%r74, %r65, 1;
	setp.eq.b32 	%p13, %r74, 1;
	not.pred 	%p14, %p13;
	@%p14 bra 	$L__BB2_13;
	mad.lo.s32 	%r75, %r155, %r64, %r1;
	mul.wide.s32 	%rd27, %r75, 4;
	add.s64 	%rd28, %rd1, %rd27;
	mov.b32 	%r76, 0;
	st.global.u32 	[%rd28], %r76;
$L__BB2_13:
	min.u32 	%r16, %r63, %r65;
	and.b32  	%r17, %r16, 7;
	setp.lt.u32 	%p15, %r16, 8;
	mov.b32 	%r160, 0;
	@%p15 bra 	$L__BB2_16;
	and.b32  	%r160, %r16, 2147483640;
	neg.s32 	%r158, %r160;
	shl.b32 	%r20, %r64, 3;
	mul.wide.s32 	%rd31, %r64, 4;
	mov.u32 	%r157, %r1;
$L__BB2_15:
	.pragma "nounroll";
	mul.wide.s32 	%rd29, %r157, 4;
	add.s64 	%rd30, %rd1, %rd29;
	mov.b32 	%r78, 0;
	st.global.u32 	[%rd30], %r78;
	add.s64 	%rd32, %rd30, %rd31;
	st.global.u32 	[%rd32], %r78;
	add.s64 	%rd33, %rd32, %rd31;
	st.global.u32 	[%rd33], %r78;
	add.s64 	%rd34, %rd33, %rd31;
	st.global.u32 	[%rd34], %r78;
	add.s64 	%rd35, %rd34, %rd31;
	st.global.u32 	[%rd35], %r78;
	add.s64 	%rd36, %rd35, %rd31;
	st.global.u32 	[%rd36], %r78;
	add.s64 	%rd37, %rd36, %rd31;
	st.global.u32 	[%rd37], %r78;
	add.s64 	%rd38, %rd37, %rd31;
	st.global.u32 	[%rd38], %r78;
	add.s32 	%r158, %r158, 8;
	add.s32 	%r157, %r157, %r20;
	setp.ne.s32 	%p16, %r158, 0;
	@%p16 bra 	$L__BB2_15;
$L__BB2_16:
	setp.eq.s32 	%p17, %r17, 0;
	@%p17 bra 	$L__BB2_24;
	and.b32  	%r26, %r16, 3;
	setp.lt.u32 	%p18, %r17, 4;
	@%p18 bra 	$L__BB2_19;
	mad.lo.s32 	%r79, %r160, %r64, %r1;
	mul.wide.s32 	%rd39, %r79, 4;
	add.s64 	%rd40, %rd1, %rd39;
	mov.b32 	%r80, 0;
	st.global.u32 	[%rd40], %r80;
	mul.wide.s32 	%rd41, %r64, 4;
	add.s64 	%rd42, %rd40, %rd41;
	st.global.u32 	[%rd42], %r80;
	add.s64 	%rd43, %rd42, %rd41;
	st.global.u32 	[%rd43], %r80;
	add.s64 	%rd44, %rd43, %rd41;
	st.global.u32 	[%rd44], %r80;
	add.s32 	%r160, %r160, 4;
$L__BB2_19:
	setp.eq.s32 	%p19, %r26, 0;
	@%p19 bra 	$L__BB2_24;
	setp.eq.s32 	%p20, %r26, 1;
	@%p20 bra 	$L__BB2_22;
	mad.lo.s32 	%r81, %r160, %r64, %r1;
	mul.wide.s32 	%rd45, %r81, 4;
	add.s64 	%rd46, %rd1, %rd45;
	mov.b32 	%r82, 0;
	st.global.u32 	[%rd46], %r82;
	mul.wide.s32 	%rd47, %r64, 4;
	add.s64 	%rd48, %rd46, %rd47;
	st.global.u32 	[%rd48], %r82;
	add.s32 	%r160, %r160, 2;
$L__BB2_22:
	and.b32  	%r83, %r16, 1;
	setp.eq.b32 	%p21, %r83, 1;
	not.pred 	%p22, %p21;
	@%p22 bra 	$L__BB2_24;
	mad.lo.s32 	%r84, %r160, %r64, %r1;
	mul.wide.s32 	%rd49, %r84, 4;
	add.s64 	%rd50, %rd1, %rd49;
	mov.b32 	%r85, 0;
	st.global.u32 	[%rd50], %r85;
$L__BB2_24:
	shr.u32 	%r86, %r63, 1;
	cvt.rn.f64.u32 	%fd1, %r86;
	mov.f64 	%fd46, 0dC011C4D339C8C6CB;
	div.rn.f64 	%fd2, %fd46, %fd1;
	fma.rn.f64 	%fd47, %fd2, 0d3FF71547652B82FE, 0d4338000000000000;
	{
	.reg .b32 %temp; 
	mov.b64 	{%r31, %temp}, %fd47;
	}
	mov.f64 	%fd48, 0dC338000000000000;
	add.rn.f64 	%fd49, %fd47, %fd48;
	fma.rn.f64 	%fd50, %fd49, 0dBFE62E42FEFA39EF, %fd2;
	fma.rn.f64 	%fd51, %fd49, 0dBC7ABC9E3B39803F, %fd50;
	fma.rn.f64 	%fd52, %fd51, 0d3E5ADE1569CE2BDF, 0d3E928AF3FCA213EA;
	fma.rn.f64 	%fd53, %fd52, %fd51, 0d3EC71DEE62401315;
	fma.rn.f64 	%fd54, %fd53, %fd51, 0d3EFA01997C89EB71;
	fma.rn.f64 	%fd55, %fd54, %fd51, 0d3F2A01A014761F65;
	fma.rn.f64 	%fd56, %fd55, %fd51, 0d3F56C16C1852B7AF;
	fma.rn.f64 	%fd57, %fd56, %fd51, 0d3F81111111122322;
	fma.rn.f64 	%fd58, %fd57, %fd51, 0d3FA55555555502A1;
	fma.rn.f64 	%fd59, %fd58, %fd51, 0d3FC5555555555511;
	fma.rn.f64 	%fd60, %fd59, %fd51, 0d3FE000000000000B;
	fma.rn.f64 	%fd61, %fd60, %fd51, 0d3FF0000000000000;
	fma.rn.f64 	%fd62, %fd61, %fd51, 0d3FF0000000000000;
	{
	.reg .b32 %temp; 
	mov.b64 	{%r32, %temp}, %fd62;
	}
	{
	.reg .b32 %temp; 
	mov.b64 	{%temp, %r33}, %fd62;
	}
	shl.b32 	%r87, %r31, 20;
	add.s32 	%r88, %r87, %r33;
	mov.b64 	%fd150, {%r32, %r88};
	{
	.reg .b32 %temp; 
	mov.b64 	{%temp, %r89}, %fd2;
	}
	mov.b32 	%f8, %r89;
	abs.f32 	%f1, %f8;
	setp.lt.f32 	%p23, %f1, 0f4086232B;
	@%p23 bra 	$L__BB2_27;
	setp.lt.f64 	%p24, %fd2, 0d0000000000000000;
	add.f64 	%fd63, %fd2, 0d7FF0000000000000;
	selp.f64 	%fd150, 0d0000000000000000, %fd63, %p24;
	setp.geu.f32 	%p25, %f1, 0f40874800;
	@%p25 bra 	$L__BB2_27;
	shr.u32 	%r90, %r31, 31;
	add.s32 	%r91, %r31, %r90;
	shr.s32 	%r92, %r91, 1;
	shl.b32 	%r93, %r92, 20;
	add.s32 	%r94, %r33, %r93;
	mov.b64 	%fd64, {%r32, %r94};
	sub.s32 	%r95, %r31, %r92;
	shl.b32 	%r96, %r95, 20;
	add.s32 	%r97, %r96, 1072693248;
	mov.b32 	%r98, 0;
	mov.b64 	%fd65, {%r98, %r97};
	mul.f64 	%fd150, %fd65, %fd64;
$L__BB2_27:
	mul.f64 	%fd7, %fd150, %fd150;
	mov.f64 	%fd66, 0d4011C4D339C8C6CB;
	div.rn.f64 	%fd8, %fd66, %fd1;
	setp.neu.f64 	%p26, %fd8, 0d7FF0000000000000;
	@%p26 bra 	$L__BB2_29;
	mov.f64 	%fd72, 0d0000000000000000;
	mov.f64 	%fd73, 0d7FF0000000000000;
	mul.rn.f64 	%fd152, %fd73, %fd72;
	mov.b32 	%r163, 1;
	bra.uni 	$L__BB2_32;
$L__BB2_29:
	mul.f64 	%fd67, %fd8, 0d3FE45F306DC9C883;
	cvt.rni.s32.f64 	%r162, %fd67;
	cvt.rn.f64.s32 	%fd68, %r162;
	fma.rn.f64 	%fd69, %fd68, 0dBFF921FB54442D18, %fd8;
	fma.rn.f64 	%fd70, %fd68, 0dBC91A62633145C00, %fd69;
	fma.rn.f64 	%fd152, %fd68, 0dB97B839A252049C0, %fd70;
	setp.ltu.f64 	%p27, %fd8, 0d41E0000000000000;
	@%p27 bra 	$L__BB2_31;
	{ // callseq 1, 0
	.param .b64 param0;
	st.param.f64 	[param0], %fd8;
	.param .align 16 .b8 retval0[16];
	call.uni (retval0), 
	__internal_trig_reduction_slowpathd, 
	(
	param0
	);
	ld.param.f64 	%fd152, [retval0];
	ld.param.b32 	%r162, [retval0+8];
	} // callseq 1
$L__BB2_31:
	add.s32 	%r163, %r162, 1;
$L__BB2_32:
	shl.b32 	%r101, %r163, 6;
	cvt.u64.u32 	%rd51, %r101;
	and.b64  	%rd52, %rd51, 64;
	mov.u64 	%rd53, __cudart_sin_cos_coeffs;
	add.s64 	%rd54, %rd53, %rd52;
	mul.rn.f64 	%fd75, %fd152, %fd152;
	and.b32  	%r102, %r163, 1;
	setp.eq.b32 	%p28, %r102, 1;
	selp.f64 	%fd76, 0dBDA8FF8320FD8164, 0d3DE5DB65F9785EBA, %p28;
	ld.global.nc.v2.f64 	{%fd77, %fd78}, [%rd54];
	fma.rn.f64 	%fd79, %fd76, %fd75, %fd77;
	fma.rn.f64 	%fd80, %fd79, %fd75, %fd78;
	ld.global.nc.v2.f64 	{%fd81, %fd82}, [%rd54+16];
	fma.rn.f64 	%fd83, %fd80, %fd75, %fd81;
	fma.rn.f64 	%fd84, %fd83, %fd75, %fd82;
	ld.global.nc.v2.f64 	{%fd85, %fd86}, [%rd54+32];
	fma.rn.f64 	%fd87, %fd84, %fd75, %fd85;
	fma.rn.f64 	%fd88, %fd87, %fd75, %fd86;
	fma.rn.f64 	%fd89, %fd88, %fd152, %fd152;
	fma.rn.f64 	%fd90, %fd88, %fd75, 0d3FF0000000000000;
	selp.f64 	%fd91, %fd90, %fd89, %p28;
	and.b32  	%r103, %r163, 2;
	setp.eq.s32 	%p29, %r103, 0;
	mov.f64 	%fd153, 0d0000000000000000;
	sub.f64 	%fd92, %fd153, %fd91;
	selp.f64 	%fd93, %fd91, %fd92, %p29;
	add.f64 	%fd94, %fd150, %fd150;
	mul.f64 	%fd14, %fd94, %fd93;
	add.f64 	%fd95, %fd7, 0d3FF0000000000000;
	sub.f64 	%fd96, %fd95, %fd14;
	mul.f64 	%fd15, %fd96, 0d3FE0000000000000;
	add.s32 	%r39, %r63, 1;
	mul.wide.u32 	%rd55, %r1, 4;
	add.s64 	%rd3, %rd2, %rd55;
	ld.global.nc.f32 	%f9, [%rd3];
	cvt.f64.f32 	%fd16, %f9;
	st.shared.f64 	[sdata], %fd16;
	setp.eq.s32 	%p30, %r65, 1;
	@%p30 bra 	$L__BB2_34;
	add.s32 	%r104, %r64, %r1;
	mul.wide.u32 	%rd56, %r104, 4;
	add.s64 	%rd57, %rd2, %rd56;
	ld.global.nc.f32 	%f10, [%rd57];
	cvt.f64.f32 	%fd153, %f10;
	st.shared.f64 	[sdata+8], %fd153;
$L__BB2_34:
	add.f64 	%fd155, %fd153, %fd16;
	cvt.rn.f64.u32 	%fd97, %r63;
	rcp.rn.f64 	%fd20, %fd97;
	add.f64 	%fd98, %fd20, 0d3FF0000000000000;
	mul.f64 	%fd21, %fd98, 0d3FE0000000000000;
	setp.lt.u32 	%p31, %r65, 3;
	@%p31 bra 	$L__BB2_52;
	setp.eq.s32 	%p32, %r65, 3;
	mov.f64 	%fd157, 0d0000000000000000;
	mov.b32 	%r171, 2;
	@%p32 bra 	$L__BB2_47;
	and.b32  	%r107, %r65, 2147483646;
	neg.s32 	%r170, %r107;
	sub.s32 	%r168, 2, %r63;
	shl.b32 	%r42, %r64, 1;
	mad.lo.s32 	%r165, %r64, 3, %r1;
	add.s32 	%r164, %r1, %r42;
	mov.f64 	%fd157, 0d0000000000000000;
	mov.b32 	%r169, 1;
	mul.wide.s32 	%rd67, %r64, 4;
	mov.u32 	%r166, %r64;
	mov.u32 	%r167, %r42;
$L__BB2_37:
	add.s32 	%r108, %r169, 1;
	rem.u32 	%r109, %r108, %r39;
	add.s32 	%r52, %r169, 2;
	rem.s32 	%r110, %r169, %r39;
	add.s32 	%r111, %r169, -1;
	rem.s32 	%r112, %r111, %r39;
	mul.wide.s32 	%rd58, %r167, 4;
	add.s64 	%rd4, %rd3, %rd58;
	ld.global.nc.f32 	%f11, [%rd4];
	cvt.f64.f32 	%fd24, %f11;
	mul.wide.s32 	%rd59, %r166, 4;
	add.s64 	%rd60, %rd3, %rd59;
	ld.global.nc.f32 	%f12, [%rd60];
	cvt.f64.f32 	%fd101, %f12;
	shl.b32 	%r113, %r110, 3;
	mov.u32 	%r114, sdata;
	add.s32 	%r53, %r114, %r113;
	ld.shared.f64 	%fd102, [%r53];
	shl.b32 	%r115, %r112, 3;
	add.s32 	%r116, %r114, %r115;
	ld.shared.f64 	%fd103, [%r116];
	add.f64 	%fd104, %fd24, %fd101;
	mul.f64 	%fd105, %fd15, %fd104;
	mul.f64 	%fd106, %fd7, %fd103;
	sub.f64 	%fd107, %fd105, %fd106;
	fma.rn.f64 	%fd25, %fd14, %fd102, %fd107;
	shl.b32 	%r117, %r109, 3;
	add.s32 	%r118, %r114, %r117;
	st.shared.f64 	[%r118], %fd25;
	setp.lt.s32 	%p33, %r108, %r63;
	mov.f64 	%fd156, %fd25;
	@%p33 bra 	$L__BB2_41;
	rem.s32 	%r119, %r168, %r39;
	shl.b32 	%r120, %r119, 3;
	mov.u32 	%r121, sdata;
	add.s32 	%r122, %r121, %r120;
	ld.shared.f64 	%fd26, [%r122];
	mul.f64 	%fd108, %fd20, %fd155;
	mov.f64 	%fd109, 0d3FF0000000000000;
	sub.f64 	%fd110, %fd109, %fd21;
	mul.f64 	%fd111, %fd21, %fd26;
	fma.rn.f64 	%fd112, %fd110, %fd25, %fd111;
	sub.f64 	%fd27, %fd112, %fd108;
	mul.f64 	%fd113, %fd27, 0d3FA47AE147AE147B;
	mul.f64 	%fd114, %fd27, %fd113;
	fma.rn.f64 	%fd157, %fd157, 0d3FEEB851EB851EB8, %fd114;
	mov.b64 	%rd61, %fd157;
	setp.lt.s64 	%p34, %rd61, 0;
	and.b64  	%rd62, %rd61, 9223372036854775807;
	add.s64 	%rd63, %rd62, -4503599627370496;
	setp.lt.u64 	%p35, %rd63, 9214364837600034816;
	and.pred  	%p36, %p35, %p34;
	add.s64 	%rd64, %rd62, -1;
	setp.lt.u64 	%p37, %rd64, 4503599627370495;
	and.pred  	%p38, %p37, %p34;
	setp.eq.s64 	%p39, %rd62, 0;
	or.pred  	%p40, %p39, %p38;
	setp.eq.s64 	%p41, %rd62, 9218868437227405312;
	or.pred  	%p42, %p40, %p41;
	setp.gt.s64 	%p43, %rd62, 9218868437227405312;
	or.pred  	%p44, %p42, %p43;
	or.pred  	%p45, %p44, %p36;
	mov.f32 	%f19, 0f00000000;
	@%p45 bra 	$L__BB2_40;
	sqrt.rn.f64 	%fd115, %fd157;
	div.rn.f64 	%fd116, %fd27, %fd115;
	cvt.rn.f32.f64 	%f19, %fd116;
$L__BB2_40:
	mul.wide.s32 	%rd65, %r164, 4;
	add.s64 	%rd66, %rd1, %rd65;
	st.global.f32 	[%rd66], %f19;
	sub.f64 	%fd156, %fd25, %fd26;
$L__BB2_41:
	add.f64 	%fd32, %fd155, %fd156;
	rem.u32 	%r123, %r52, %r39;
	add.s64 	%rd68, %rd4, %rd67;
	ld.global.nc.f32 	%f14, [%rd68];
	cvt.f64.f32 	%fd117, %f14;
	ld.shared.f64 	%fd118, [%r53];
	add.f64 	%fd119, %fd117, %fd24;
	mul.f64 	%fd120, %fd15, %fd119;
	mul.f64 	%fd121, %fd7, %fd118;
	sub.f64 	%fd122, %fd120, %fd121;
	fma.rn.f64 	%fd158, %fd14, %fd25, %fd122;
	shl.b32 	%r124, %r123, 3;
	mov.u32 	%r125, sdata;
	add.s32 	%r126, %r125, %r124;
	st.shared.f64 	[%r126], %fd158;
	setp.lt.s32 	%p46, %r52, %r63;
	@%p46 bra 	$L__BB2_45;
	add.s32 	%r127, %r168, 1;
	rem.s32 	%r128, %r127, %r39;
	shl.b32 	%r129, %r128, 3;
	add.s32 	%r131, %r125, %r129;
	ld.shared.f64 	%fd34, [%r131];
	mul.f64 	%fd123, %fd20, %fd32;
	mov.f64 	%fd124, 0d3FF0000000000000;
	sub.f64 	%fd125, %fd124, %fd21;
	mul.f64 	%fd126, %fd21, %fd34;
	fma.rn.f64 	%fd127, %fd125, %fd158, %fd126;
	sub.f64 	%fd35, %fd127, %fd123;
	mul.f64 	%fd128, %fd35, 0d3FA47AE147AE147B;
	mul.f64 	%fd129, %fd35, %fd128;
	fma.rn.f64 	%fd157, %fd157, 0d3FEEB851EB851EB8, %fd129;
	mov.b64 	%rd69, %fd157;
	setp.lt.s64 	%p47, %rd69, 0;
	and.b64  	%rd70, %rd69, 9223372036854775807;
	add.s64 	%rd71, %rd70, -4503599627370496;
	setp.lt.u64 	%p48, %rd71, 9214364837600034816;
	and.pred  	%p49, %p48, %p47;
	add.s64 	%rd72, %rd70, -1;
	setp.lt.u64 	%p50, %rd72, 4503599627370495;
	and.pred  	%p51, %p50, %p47;
	setp.eq.s64 	%p52, %rd70, 0;
	or.pred  	%p53, %p52, %p51;
	setp.eq.s64 	%p54, %rd70, 9218868437227405312;
	or.pred  	%p55, %p53, %p54;
	setp.gt.s64 	%p56, %rd70, 9218868437227405312;
	or.pred  	%p57, %p55, %p56;
	or.pred  	%p58, %p57, %p49;
	mov.f32 	%f20, 0f00000000;
	@%p58 bra 	$L__BB2_44;
	sqrt.rn.f64 	%fd130, %fd157;
	div.rn.f64 	%fd131, %fd35, %fd130;
	cvt.rn.f32.f64 	%f20, %fd131;
$L__BB2_44:
	mul.wide.s32 	%rd73, %r165, 4;
	add.s64 	%rd74, %rd1, %rd73;
	st.global.f32 	[%rd74], %f20;
	sub.f64 	%fd158, %fd158, %fd34;
$L__BB2_45:
	add.f64 	%fd155, %fd32, %fd158;
	add.s32 	%r170, %r170, 2;
	add.s32 	%r168, %r168, 2;
	add.s32 	%r167, %r167, %r42;
	add.s32 	%r166, %r166, %r42;
	add.s32 	%r165, %r165, %r42;
	add.s32 	%r164, %r164, %r42;
	setp.ne.s32 	%p59, %r170, -2;
	mov.u32 	%r169, %r52;
	@%p59 bra 	$L__BB2_37;
	add.s32 	%r171, %r52, 1;
$L__BB2_47:
	and.b32  	%r132, %r65, 1;
	setp.eq.b32 	%p60, %r132, 1;
	not.pred 	%p61, %p60;
	@%p61 bra 	$L__BB2_52;
	rem.u32 	%r133, %r171, %r39;
	add.s32 	%r134, %r171, -1;
	rem.s32 	%r135, %r134, %r39;
	add.s32 	%r136, %r171, -2;
	rem.s32 	%r137, %r136, %r39;
	mul.lo.s32 	%r138, %r171, %r64;
	add.s32 	%r62, %r138, %r1;
	mul.wide.s32 	%rd75, %r138, 4;
	add.s64 	%rd76, %rd3, %rd75;
	ld.global.nc.f32 	%f16, [%rd76];
	cvt.f64.f32 	%fd132, %f16;
	sub.s32 	%r139, %r138, %r64;
	mul.wide.s32 	%rd77, %r139, 4;
	add.s64 	%rd78, %rd3, %rd77;
	ld.global.nc.f32 	%f17, [%rd78];
	cvt.f64.f32 	%fd133, %f17;
	shl.b32 	%r140, %r135, 3;
	mov.u32 	%r141, sdata;
	add.s32 	%r142, %r141, %r140;
	ld.shared.f64 	%fd134, [%r142];
	shl.b32 	%r143, %r137, 3;
	add.s32 	%r144, %r141, %r143;
	ld.shared.f64 	%fd135, [%r144];
	add.f64 	%fd136, %fd132, %fd133;
	mul.f64 	%fd137, %fd15, %fd136;
	mul.f64 	%fd138, %fd7, %fd135;
	sub.f64 	%fd139, %fd137, %fd138;
	fma.rn.f64 	%fd43, %fd14, %fd134, %fd139;
	shl.b32 	%r145, %r133, 3;
	add.s32 	%r146, %r141, %r145;
	st.shared.f64 	[%r146], %fd43;
	setp.lt.s32 	%p62, %r171, %r63;
	@%p62 bra 	$L__BB2_52;
	sub.s32 	%r147, %r171, %r63;
	rem.s32 	%r148, %r147, %r39;
	shl.b32 	%r149, %r148, 3;
	add.s32 	%r151, %r141, %r149;
	ld.shared.f64 	%fd140, [%r151];
	mul.f64 	%fd141, %fd20, %fd155;
	mov.f64 	%fd142, 0d3FF0000000000000;
	sub.f64 	%fd143, %fd142, %fd21;
	mul.f64 	%fd144, %fd21, %fd140;
	fma.rn.f64 	%fd145, %fd143, %fd43, %fd144;
	sub.f64 	%fd44, %fd145, %fd141;
	mul.f64 	%fd146, %fd44, 0d3FA47AE147AE147B;
	mul.f64 	%fd147, %fd44, %fd146;
	fma.rn.f64 	%fd45, %fd157, 0d3FEEB851EB851EB8, %fd147;
	mov.b64 	%rd79, %fd45;
	setp.lt.s64 	%p63, %rd79, 0;
	and.b64  	%rd80, %rd79, 9223372036854775807;
	add.s64 	%rd81, %rd80, -4503599627370496;
	setp.lt.u64 	%p64, %rd81, 9214364837600034816;
	and.pred  	%p65, %p64, %p63;
	add.s64 	%rd82, %rd80, -1;
	setp.lt.u64 	%p66, %rd82, 4503599627370495;
	and.pred  	%p67, %p66, %p63;
	setp.eq.s64 	%p68, %rd80, 0;
	or.pred  	%p69, %p68, %p67;
	setp.eq.s64 	%p70, %rd80, 9218868437227405312;
	or.pred  	%p71, %p69, %p70;
	setp.gt.s64 	%p72, %rd80, 9218868437227405312;
	or.pred  	%p73, %p71, %p72;
	or.pred  	%p74, %p73, %p65;
	mov.f32 	%f21, 0f00000000;
	@%p74 bra 	$L__BB2_51;
	sqrt.rn.f64 	%fd148, %fd45;
	div.rn.f64 	%fd149, %fd44, %fd148;
	cvt.rn.f32.f64 	%f21, %fd149;
$L__BB2_51:
	mul.wide.s32 	%rd83, %r62, 4;
	add.s64 	%rd84, %rd1, %rd83;
	st.global.f32 	[%rd84], %f21;
$L__BB2_52:
	ret;

}
.func  (.param .align 16 .b8 func_retval0[16]) __internal_trig_reduction_slowpathd(
	.param .b64 __internal_trig_reduction_slowpathd_param_0
)
{
	.local .align 8 .b8 	__local_depot3[40];
	.reg .b64 	%SP;
	.reg .b64 	%SPL;
	.reg .pred 	%p<10>;
	.reg .b32 	%r<47>;
	.reg .b64 	%rd<74>;
	.reg .b64 	%fd<5>;

	mov.u64 	%SPL, __local_depot3;
	ld.param.f64 	%fd4, [__internal_trig_reduction_slowpathd_param_0];
	add.u64 	%rd1, %SPL, 0;
	{
	.reg .b32 %temp; 
	mov.b64 	{%temp, %r1}, %fd4;
	}
	shr.u32 	%r2, %r1, 20;
	and.b32  	%r3, %r2, 2047;
	setp.eq.s32 	%p1, %r3, 2047;
	mov.b32 	%r46, 0;
	@%p1 bra 	$L__BB3_9;
	add.s32 	%r20, %r3, -1024;
	mov.b64 	%rd20, %fd4;
	shl.b64 	%rd2, %rd20, 11;
	shr.u32 	%r4, %r20, 6;
	sub.s32 	%r45, 15, %r4;
	sub.s32 	%r21, 19, %r4;
	setp.lt.u32 	%p2, %r20, 128;
	selp.b32 	%r6, 18, %r21, %p2;
	setp.ge.s32 	%p3, %r45, %r6;
	mov.b64 	%rd70, 0;
	@%p3 bra 	$L__BB3_4;
	add.s32 	%r23, %r6, %r4;
	neg.s32 	%r43, %r23;
	or.b64  	%rd3, %rd2, -9223372036854775808;
	mov.b64 	%rd70, 0;
	mov.b32 	%r42, 0;
	mov.u64 	%rd25, __cudart_i2opi_d;
	mov.u32 	%r44, %r45;
$L__BB3_3:
	.pragma "nounroll";
	mul.wide.s32 	%rd22, %r42, 8;
	add.s64 	%rd23, %rd1, %rd22;
	mul.wide.s32 	%rd24, %r44, 8;
	add.s64 	%rd26, %rd25, %rd24;
	ld.global.nc.u64 	%rd27, [%rd26];
	{
	.reg .u32 %r0, %r1, %r2, %r3, %alo, %ahi, %blo, %bhi, %clo, %chi;
	mov.b64 	{%alo,%ahi}, %rd27;
	mov.b64 	{%blo,%bhi}, %rd3;
	mov.b64 	{%clo,%chi}, %rd70;
	mad.lo.cc.u32 	%r0, %alo, %blo, %clo;
	madc.hi.cc.u32 	%r1, %alo, %blo, %chi;
	madc.hi.u32 	%r2, %alo, %bhi, 0;
	mad.lo.cc.u32 	%r1, %alo, %bhi, %r1;
	madc.hi.cc.u32 	%r2, %ahi, %blo, %r2;
	madc.hi.u32 	%r3, %ahi, %bhi, 0;
	mad.lo.cc.u32 	%r1, %ahi, %blo, %r1;
	madc.lo.cc.u32 	%r2, %ahi, %bhi, %r2;
	addc.u32 	%r3, %r3, 0;
	mov.b64 	%rd28, {%r0,%r1};
	mov.b64 	%rd70, {%r2,%r3};
	}
	st.local.u64 	[%rd23], %rd28;
	add.s32 	%r44, %r44, 1;
	add.s32 	%r43, %r43, 1;
	add.s32 	%r42, %r42, 1;
	setp.ne.s32 	%p4, %r43, -15;
	mov.u32 	%r45, %r6;
	@%p4 bra 	$L__BB3_3;
$L__BB3_4:
	cvt.s64.s32 	%rd29, %r45;
	cvt.u64.u32 	%rd30, %r4;
	add.s64 	%rd31, %rd30, %rd29;
	shl.b64 	%rd32, %rd31, 3;
	add.s64 	%rd33, %rd1, %rd32;
	st.local.u64 	[%rd33+-120], %rd70;
	and.b32  	%r15, %r2, 63;
	ld.local.u64 	%rd72, [%rd1+16];
	ld.local.u64 	%rd71, [%rd1+24];
	setp.eq.s32 	%p5, %r15, 0;
	@%p5 bra 	$L__BB3_6;
	shl.b64 	%rd34, %rd71, %r15;
	shr.u64 	%rd35, %rd72, 1;
	xor.b32  	%r24, %r15, 63;
	shr.u64 	%rd36, %rd35, %r24;
	or.b64  	%rd71, %rd34, %rd36;
	ld.local.u64 	%rd37, [%rd1+8];
	shl.b64 	%rd38, %rd72, %r15;
	shr.u64 	%rd39, %rd37, 1;
	shr.u64 	%rd40, %rd39, %r24;
	or.b64  	%rd72, %rd38, %rd40;
$L__BB3_6:
	and.b32  	%r25, %r1, -2147483648;
	shr.u64 	%rd41, %rd71, 62;
	cvt.u32.u64 	%r26, %rd41;
	mov.b64 	{%r27, %r28}, %rd71;
	mov.b64 	{%r29, %r30}, %rd72;
	shf.l.wrap.b32 	%r31, %r30, %r27, 2;
	shf.l.wrap.b32 	%r32, %r27, %r28, 2;
	mov.b64 	%rd42, {%r31, %r32};
	shl.b64 	%rd43, %rd72, 2;
	shr.u64 	%rd44, %rd42, 63;
	cvt.u32.u64 	%r33, %rd44;
	add.s32 	%r34, %r33, %r26;
	setp.eq.s32 	%p6, %r25, 0;
	neg.s32 	%r35, %r34;
	selp.b32 	%r46, %r34, %r35, %p6;
	setp.gt.s64 	%p7, %rd42, -1;
	mov.b64 	%rd45, 0;
	{
	.reg .u32 %r0, %r1, %r2, %r3, %a0, %a1, %a2, %a3, %b0, %b1, %b2, %b3;
	mov.b64 	{%a0,%a1}, %rd45;
	mov.b64 	{%a2,%a3}, %rd45;
	mov.b64 	{%b0,%b1}, %rd43;
	mov.b64 	{%b2,%b3}, %rd42;
	sub.cc.u32 	%r0, %a0, %b0;
	subc.cc.u32 	%r1, %a1, %b1;
	subc.cc.u32 	%r2, %a2, %b2;
	subc.u32 	%r3, %a3, %b3;
	mov.b64 	%rd46, {%r0,%r1};
	mov.b64 	%rd47, {%r2,%r3};
	}
	xor.b32  	%r36, %r25, -2147483648;
	selp.b64 	%rd73, %rd42, %rd47, %p7;
	selp.b64 	%rd14, %rd43, %rd46, %p7;
	selp.b32 	%r17, %r25, %r36, %p7;
	clz.b64 	%r37, %rd73;
	cvt.u64.u32 	%rd15, %r37;
	setp.eq.s32 	%p8, %r37, 0;
	@%p8 bra 	$L__BB3_8;
	cvt.u32.u64 	%r38, %rd15;
	and.b32  	%r39, %r38, 63;
	shl.b64 	%rd48, %rd73, %r39;
	shr.u64 	%rd49, %rd14, 1;
	not.b32 	%r40, %r38;
	and.b32  	%r41, %r40, 63;
	shr.u64 	%rd50, %rd49, %r41;
	or.b64  	%rd73, %rd48, %rd50;
$L__BB3_8:
	mov.b64 	%rd51, -3958705157555305931;
	{
	.reg .u32 %r0, %r1, %r2, %r3, %alo, %ahi, %blo, %bhi;
	mov.b64 	{%alo,%ahi}, %rd73;
	mov.b64 	{%blo,%bhi}, %rd51;
	mul.lo.u32 	%r0, %alo, %blo;
	mul.hi.u32 	%r1, %alo, %blo;
	mad.lo.cc.u32 	%r1, %alo, %bhi, %r1;
	madc.hi.u32 	%r2, %alo, %bhi, 0;
	mad.lo.cc.u32 	%r1, %ahi, %blo, %r1;
	madc.hi.cc.u32 	%r2, %ahi, %blo, %r2;
	madc.hi.u32 	%r3, %ahi, %bhi, 0;
	mad.lo.cc.u32 	%r2, %ahi, %bhi, %r2;
	addc.u32 	%r3, %r3, 0;
	mov.b64 	%rd52, {%r0,%r1};
	mov.b64 	%rd53, {%r2,%r3};
	}
	setp.gt.s64 	%p9, %rd53, 0;
	{
	.reg .u32 %r0, %r1, %r2, %r3, %a0, %a1, %a2, %a3, %b0, %b1, %b2, %b3;
	mov.b64 	{%a0,%a1}, %rd52;
	mov.b64 	{%a2,%a3}, %rd53;
	mov.b64 	{%b0,%b1}, %rd52;
	mov.b64 	{%b2,%b3}, %rd53;
	add.cc.u32 	%r0, %a0, %b0;
	addc.cc.u32 	%r1, %a1, %b1;
	addc.cc.u32 	%r2, %a2, %b2;
	addc.u32 	%r3, %a3, %b3;
	mov.b64 	%rd54, {%r0,%r1};
	mov.b64 	%rd55, {%r2,%r3};
	}
	selp.b64 	%rd56, %rd55, %rd53, %p9;
	selp.s64 	%rd57, -1, 0, %p9;
	sub.s64 	%rd58, %rd57, %rd15;
	cvt.u64.u32 	%rd59, %r17;
	shl.b64 	%rd60, %rd59, 32;
	add.s64 	%rd61, %rd56, 1;
	shr.u64 	%rd62, %rd61, 10;
	add.s64 	%rd63, %rd62, 1;
	shr.u64 	%rd64, %rd63, 1;
	shl.b64 	%rd65, %rd58, 52;
	add.s64 	%rd66, %rd65, %rd64;
	add.s64 	%rd67, %rd66, 4602678819172646912;
	or.b64  	%rd68, %rd67, %rd60;
	mov.b64 	%fd4, %rd68;
$L__BB3_9:
	st.param.f64 	[func_retval0], %fd4;
	st.param.b32 	[func_retval0+8], %r46;
	ret;

}


// ===== COMPILED SASS (sm_100) =====

	.target	sm_100

	.elftype	@"ET_EXEC"


//--------------------- .note.nv.tkinfo           --------------------------
	.section	.note.nv.tkinfo,"",@"SHT_NOTE"
	.sectionflags	@"SHF_NOTE_NV_TKINFO"
	.tkinfo
        /*0018*/ 	.word	0x00000002
        /*0030*/ 	.string	""
        /*0030*/ 	.string	"ptxas"
        /*0030*/ 	.string	"Cuda compilation tools, release 13.0, V13.0.88"
        /*0030*/ 	.string	"Build cuda_13.0.r13.0/compiler.36424714_0"
        /*0030*/ 	.string	"-arch sm_100 -m 64 "



//--------------------- .note.nv.cuinfo           --------------------------
	.section	.note.nv.cuinfo,"",@"SHT_NOTE"
	.sectionflags	@"SHF_NOTE_NV_CUINFO"
        /*0018*/ 	.short	0x0002
        /*001a*/ 	.short	0x0064
        /*001c*/ 	.short	0x0082
	.zero		2


//--------------------- .nv.info                  --------------------------
	.section	.nv.info,"",@"SHT_CUDA_INFO"
	.align	4


	//----- nvinfo : EIATTR_REGCOUNT
	.align		4
        /*0000*/ 	.byte	0x04, 0x2f
        /*0002*/ 	.short	(.L_3 - .L_2)
	.align		4
.L_2:
        /*0004*/ 	.word	index@(reflex_batch_f32)
        /*0008*/ 	.word	0x00000030


	//----- nvinfo : EIATTR_FRAME_SIZE
	.align		4
.L_3:
        /*000c*/ 	.byte	0x04, 0x11
        /*000e*/ 	.short	(.L_5 - .L_4)
	.align		4
.L_4:
        /*0010*/ 	.word	index@($reflex_batch_f32$__internal_trig_reduction_slowpathd)
        /*0014*/ 	.word	0x00000028


	//----- nvinfo : EIATTR_FRAME_SIZE
	.align		4
.L_5:
        /*0018*/ 	.byte	0x04, 0x11
        /*001a*/ 	.short	(.L_7 - .L_6)
	.align		4
.L_6:
        /*001c*/ 	.word	index@($__internal_8_$__cuda_sm20_dsqrt_rn_f64_mediumpath_v1)
        /*0020*/ 	.word	0x00000028


	//----- nvinfo : EIATTR_FRAME_SIZE
	.align		4
.L_7:
        /*0024*/ 	.byte	0x04, 0x11
        /*0026*/ 	.short	(.L_9 - .L_8)
	.align		4
.L_8:
        /*0028*/ 	.word	index@($__internal_7_$__cuda_sm20_div_rn_f64_full)
        /*002c*/ 	.word	0x00000028


	//----- nvinfo : EIATTR_FRAME_SIZE
	.align		4
.L_9:
        /*0030*/ 	.byte	0x04, 0x11
        /*0032*/ 	.short	(.L_11 - .L_10)
	.align		4
.L_10:
        /*0034*/ 	.word	index@($__internal_6_$__cuda_sm20_dblrcp_rn_slowpath_v3)
        /*0038*/ 	.word	0x00000028


	//----- nvinfo : EIATTR_FRAME_SIZE
	.align		4
.L_11:
        /*003c*/ 	.byte	0x04, 0x11
        /*003e*/ 	.short	(.L_13 - .L_12)
	.align		4
.L_12:
        /*0040*/ 	.word	index@(reflex_batch_f32)
        /*0044*/ 	.word	0x00000028


	//----- nvinfo : EIATTR_REGCOUNT
	.align		4
.L_13:
        /*0048*/ 	.byte	0x04, 0x2f
        /*004a*/ 	.short	(.L_15 - .L_14)
	.align		4
.L_14:
        /*004c*/ 	.word	index@(reflex_batch_f32_precomp)
        /*0050*/ 	.word	0x00000028


	//----- nvinfo : EIATTR_FRAME_SIZE
	.align		4
.L_15:
        /*0054*/ 	.byte	0x04, 0x11
        /*0056*/ 	.short	(.L_17 - .L_16)
	.align		4
.L_16:
        /*0058*/ 	.word	index@($__internal_5_$__cuda_sm20_dsqrt_rn_f64_mediumpath_v1)
        /*005c*/ 	.word	0x00000000


	//----- nvinfo : EIATTR_FRAME_SIZE
	.align		4
.L_17:
        /*0060*/ 	.byte	0x04, 0x11
        /*0062*/ 	.short	(.L_19 - .L_18)
	.align		4
.L_18:
        /*0064*/ 	.word	index@($__internal_4_$__cuda_sm20_div_rn_f64_full)
        /*0068*/ 	.word	0x00000000


	//----- nvinfo : EIATTR_FRAME_SIZE
	.align		4
.L_19:
        /*006c*/ 	.byte	0x04, 0x11
        /*006e*/ 	.short	(.L_21 - .L_20)
	.align		4
.L_20:
        /*0070*/ 	.word	index@($__internal_3_$__cuda_sm20_dblrcp_rn_slowpath_v3)
        /*0074*/ 	.word	0x00000000


	//----- nvinfo : EIATTR_FRAME_SIZE
	.align		4
.L_21:
        /*0078*/ 	.byte	0x04, 0x11
        /*007a*/ 	.short	(.L_23 - .L_22)
	.align		4
.L_22:
        /*007c*/ 	.word	index@(reflex_batch_f32_precomp)
        /*0080*/ 	.word	0x00000000


	//----- nvinfo : EIATTR_REGCOUNT
	.align		4
.L_23:
        /*0084*/ 	.byte	0x04, 0x2f
        /*0086*/ 	.short	(.L_25 - .L_24)
	.align		4
.L_24:
        /*0088*/ 	.word	index@(reflex_many_series_one_param_f32)
        /*008c*/ 	.word	0x0000002a


	//----- nvinfo : EIATTR_FRAME_SIZE
	.align		4
.L_25:
        /*0090*/ 	.byte	0x04, 0x11
        /*0092*/ 	.short	(.L_27 - .L_26)
	.align		4
.L_26:
        /*0094*/ 	.word	index@($reflex_many_series_one_param_f32$__internal_trig_reduction_slowpathd)
        /*0098*/ 	.word	0x00000028


	//----- nvinfo : EIATTR_FRAME_SIZE
	.align		4
.L_27:
        /*009c*/ 	.byte	0x04, 0x11
        /*009e*/ 	.short	(.L_29 - .L_28)
	.align		4
.L_28:
        /*00a0*/ 	.word	index@($__internal_2_$__cuda_sm20_dsqrt_rn_f64_mediumpath_v1)
        /*00a4*/ 	.word	0x00000028


	//----- nvinfo : EIATTR_FRAME_SIZE
	.align		4
.L_29:
        /*00a8*/ 	.byte	0x04, 0x11
        /*00aa*/ 	.short	(.L_31 - .L_30)
	.align		4
.L_30:
        /*00ac*/ 	.word	index@($__internal_1_$__cuda_sm20_div_rn_f64_full)
        /*00b0*/ 	.word	0x00000028


	//----- nvinfo : EIATTR_FRAME_SIZE
	.align		4
.L_31:
        /*00b4*/ 	.byte	0x04, 0x11
        /*00b6*/ 	.short	(.L_33 - .L_32)
	.align		4
.L_32:
        /*00b8*/ 	.word	index@($__internal_0_$__cuda_sm20_dblrcp_rn_slowpath_v3)
        /*00bc*/ 	.word	0x00000028


	//----- nvinfo : EIATTR_FRAME_SIZE
	.align		4
.L_33:
        /*00c0*/ 	.byte	0x04, 0x11
        /*00c2*/ 	.short	(.L_35 - .L_34)
	.align		4
.L_34:
        /*00c4*/ 	.word	index@(reflex_many_series_one_param_f32)
        /*00c8*/ 	.word	0x00000028


	//----- nvinfo : EIATTR_MIN_STACK_SIZE
	.align		4
.L_35:
        /*00cc*/ 	.byte	0x04, 0x12
        /*00ce*/ 	.short	(.L_37 - .L_36)
	.align		4
.L_36:
        /*00d0*/ 	.word	index@(reflex_many_series_one_param_f32)
        /*00d4*/ 	.word	0x00000028


	//----- nvinfo : EIATTR_MIN_STACK_SIZE
	.align		4
.L_37:
        /*00d8*/ 	.byte	0x04, 0x12
        /*00da*/ 	.short	(.L_39 - .L_38)
	.align		4
.L_38:
        /*00dc*/ 	.word	index@(reflex_batch_f32_precomp)
        /*00e0*/ 	.word	0x00000000


	//----- nvinfo : EIATTR_MIN_STACK_SIZE
	.align		4
.L_39:
        /*00e4*/ 	.byte	0x04, 0x12
        /*00e6*/ 	.short	(.L_41 - .L_40)
	.align		4
.L_40:
        /*00e8*/ 	.word	index@(reflex_batch_f32)
        /*00ec*/ 	.word	0x00000028
.L_41:


//--------------------- .nv.compat                --------------------------
	.section	.nv.compat,"",@"SHT_CUDA_COMPAT_INFO"
	.align	4
        /*0000*/ 	.byte	0x02, 0x09, 0x00, 0x00, 0x02, 0x02, 0x01, 0x00, 0x02, 0x05, 0x05, 0x00, 0x03, 0x07, 0x01, 0x01
        /*0010*/ 	.byte	0x02, 0x03, 0x00, 0x00, 0x02, 0x06, 0x01, 0x00, 0x04, 0x0b, 0x08, 0x00, 0x01, 0x00, 0x00, 0x00
        /*0020*/ 	.byte	0x00, 0x00, 0x00, 0x00


//--------------------- .nv.info.reflex_many_series_one_param_f32 --------------------------
	.section	.nv.info.reflex_many_series_one_param_f32,"",@"SHT_CUDA_INFO"
	.sectionflags	@""
	.align	4


	//----- nvinfo : EIATTR_CUDA_API_VERSION
	.align		4
        /*0000*/ 	.byte	0x04, 0x37
        /*0002*/ 	.short	(.L_43 - .L_42)
.L_42:
        /*0004*/ 	.word	0x00000082


	//----- nvinfo : EIATTR_KPARAM_INFO
	.align		4
.L_43:
        /*0008*/ 	.byte	0x04, 0x17
        /*000a*/ 	.short	(.L_45 - .L_44)
.L_44:
        /*000c*/ 	.word	0x00000000
        /*0010*/ 	.short	0x0005
        /*0012*/ 	.short	0x0020
        /*0014*/ 	.byte	0x00, 0xf5, 0x21, 0x00


	//----- nvinfo : EIATTR_KPARAM_INFO
	.align		4
.L_45:
        /*0018*/ 	.byte	0x04, 0x17
        /*001a*/ 	.short	(.L_47 - .L_46)
.L_46:
        /*001c*/ 	.word	0x00000000
        /*0020*/ 	.short	0x0004
        /*0022*/ 	.short	0x0018
        /*0024*/ 	.byte	0x00, 0xf5, 0x21, 0x00


	//----- nvinfo : EIATTR_KPARAM_INFO
	.align		4
.L_47:
        /*0028*/ 	.byte	0x04, 0x17
        /*002a*/ 	.short	(.L_49 - .L_48)
.L_48:
        /*002c*/ 	.word	0x00000000
        /*0030*/ 	.short	0x0003
        /*0032*/ 	.short	0x0010
        /*0034*/ 	.byte	0x00, 0xf0, 0x11, 0x00


	//----- nvinfo : EIATTR_KPARAM_INFO
	.align		4
.L_49:
        /*0038*/ 	.byte	0x04, 0x17
        /*003a*/ 	.short	(.L_51 - .L_50)
.L_50:
        /*003c*/ 	.word	0x00000000
        /*0040*/ 	.short	0x0002
        /*0042*/ 	.short	0x000c
        /*0044*/ 	.byte	0x00, 0xf0, 0x11, 0x00


	//----- nvinfo : EIATTR_KPARAM_INFO
	.align		4
.L_51:
        /*0048*/ 	.byte	0x04, 0x17
        /*004a*/ 	.short	(.L_53 - .L_52)
.L_52:
        /*004c*/ 	.word	0x00000000
        /*0050*/ 	.short	0x0001
        /*0052*/ 	.short	0x0008
        /*0054*/ 	.byte	0x00, 0xf0, 0x11, 0x00


	//----- nvinfo : EIATTR_KPARAM_INFO
	.align		4
.L_53:
        /*0058*/ 	.byte	0x04, 0x17
        /*005a*/ 	.short	(.L_55 - .L_54)
.L_54:
        /*005c*/ 	.word	0x00000000
        /*0060*/ 	.short	0x0000
        /*0062*/ 	.short	0x0000
        /*0064*/ 	.byte	0x00, 0xf5, 0x21, 0x00


	//----- nvinfo : EIATTR_SPARSE_MMA_MASK
	.align		4
.L_55:
        /*0068*/ 	.byte	0x03, 0x50
        /*006a*/ 	.short	0x0000


	//----- nvinfo : EIATTR_MAXREG_COUNT
	.align		4
        /*006c*/ 	.byte	0x03, 0x1b
        /*006e*/ 	.short	0x00ff


	//----- nvinfo : EIATTR_MERCURY_ISA_VERSION
	.align		4
        /*0070*/ 	.byte	0x03, 0x5f
        /*0072*/ 	.short	0x0101


	//----- nvinfo : EIATTR_VRC_CTA_INIT_COUNT
	.align		4
        /*0074*/ 	.byte	0x02, 0x4a
	.zero		1
	.zero		1


	//----- nvinfo : EIATTR_EXIT_INSTR_OFFSETS
	.align		4
        /*0078*/ 	.byte	0x04, 0x1c
        /*007a*/ 	.short	(.L_57 - .L_56)


	//   ....[0]....
.L_56:
        /*007c*/ 	.word	0x00000070


	//   ....[1]....
        /*0080*/ 	.word	0x000000c0


	//   ....[2]....
        /*0084*/ 	.word	0x00001600


	//   ....[3]....
        /*0088*/ 	.word	0x00002c60


	//   ....[4]....
        /*008c*/ 	.word	0x000031c0


	//   ....[5]....
        /*0090*/ 	.word	0x000037a0


	//----- nvinfo : EIATTR_CRS_STACK_SIZE
	.align		4
.L_57:
        /*0094*/ 	.byte	0x04, 0x1e
        /*0096*/ 	.short	(.L_59 - .L_58)
.L_58:
        /*0098*/ 	.word	0x00000000


	//----- nvinfo : EIATTR_CBANK_PARAM_SIZE
	.align		4
.L_59:
        /*009c*/ 	.byte	0x03, 0x19
        /*009e*/ 	.short	0x0028


	//----- nvinfo : EIATTR_PARAM_CBANK
	.align		4
        /*00a0*/ 	.byte	0x04, 0x0a
        /*00a2*/ 	.short	(.L_61 - .L_60)
	.align		4
.L_60:
        /*00a4*/ 	.word	index@(.nv.constant0.reflex_many_series_one_param_f32)
        /*00a8*/ 	.short	0x0380
        /*00aa*/ 	.short	0x0028


	//----- nvinfo : EIATTR_SW_WAR
	.align		4
.L_61:
        /*00ac*/ 	.byte	0x04, 0x36
        /*00ae*/ 	.short	(.L_63 - .L_62)
.L_62:
        /*00b0*/ 	.word	0x00000008
.L_63:


//--------------------- .nv.info.reflex_batch_f32_precomp --------------------------
	.section	.nv.info.reflex_batch_f32_precomp,"",@"SHT_CUDA_INFO"
	.sectionflags	@""
	.align	4


	//----- nvinfo : EIATTR_CUDA_API_VERSION
	.align		4
        /*0000*/ 	.byte	0x04, 0x37
        /*0002*/ 	.short	(.L_65 - .L_64)
.L_64:
        /*0004*/ 	.word	0x00000082


	//----- nvinfo : EIATTR_KPARAM_INFO
	.align		4
.L_65:
        /*0008*/ 	.byte	0x04, 0x17
        /*000a*/ 	.short	(.L_67 - .L_66)
.L_66:
        /*000c*/ 	.word	0x00000000
        /*0010*/ 	.short	0x0008
        /*0012*/ 	.short	0x0038
        /*0014*/ 	.byte	0x00, 0xf5, 0x21, 0x00


	//----- nvinfo : EIATTR_KPARAM_INFO
	.align		4
.L_67:
        /*0018*/ 	.byte	0x04, 0x17
        /*001a*/ 	.short	(.L_69 - .L_68)
.L_68:
        /*001c*/ 	.word	0x00000000
        /*0020*/ 	.short	0x0007
        /*0022*/ 	.short	0x0030
        /*0024*/ 	.byte	0x00, 0xf0, 0x11, 0x00


	//----- nvinfo : EIATTR_KPARAM_INFO
	.align		4
.L_69:
        /*0028*/ 	.byte	0x04, 0x17
        /*002a*/ 	.short	(.L_71 - .L_70)
.L_70:
        /*002c*/ 	.word	0x00000000
        /*0030*/ 	.short	0x0006
        /*0032*/ 	.short	0x002c
        /*0034*/ 	.byte	0x00, 0xf0, 0x11, 0x00


	//----- nvinfo : EIATTR_KPARAM_INFO
	.align		4
.L_71:
        /*0038*/ 	.byte	0x04, 0x17
        /*003a*/ 	.short	(.L_73 - .L_72)
.L_72:
        /*003c*/ 	.word	0x00000000
        /*0040*/ 	.short	0x0005
        /*0042*/ 	.short	0x0028
        /*0044*/ 	.byte	0x00, 0xf0, 0x11, 0x00


	//----- nvinfo : EIATTR_KPARAM_INFO
	.align		4
.L_73:
        /*0048*/ 	.byte	0x04, 0x17
        /*004a*/ 	.short	(.L_75 - .L_74)
.L_74:
        /*004c*/ 	.word	0x00000000
        /*0050*/ 	.short	0x0004
        /*0052*/ 	.short	0x0020
        /*0054*/ 	.byte	0x00, 0xf5, 0x21, 0x00


	//----- nvinfo : EIATTR_KPARAM_INFO
	.align		4
.L_75:
        /*0058*/ 	.byte	0x04, 0x17
        /*005a*/ 	.short	(.L_77 - .L_76)
.L_76:
        /*005c*/ 	.word	0x00000000
        /*0060*/ 	.short	0x0003
        /*0062*/ 	.short	0x0018
        /*0064*/ 	.byte	0x00, 0xf5, 0x21, 0x00


	//----- nvinfo : EIATTR_KPARAM_INFO
	.align		4
.L_77:
        /*0068*/ 	.byte	0x04, 0x17
        /*006a*/ 	.short	(.L_79 - .L_78)
.L_78:
        /*006c*/ 	.word	0x00000000
        /*0070*/ 	.short	0x0002
        /*0072*/ 	.short	0x0010
        /*0074*/ 	.byte	0x00, 0xf5, 0x21, 0x00


	//----- nvinfo : EIATTR_KPARAM_INFO
	.align		4
.L_79:
        /*0078*/ 	.byte	0x04, 0x17
        /*007a*/ 	.short	(.L_81 - .L_80)
.L_80:
        /*007c*/ 	.word	0x00000000
        /*0080*/ 	.short	0x0001
        /*0082*/ 	.short	0x0008
        /*0084*/ 	.byte	0x00, 0xf5, 0x21, 0x00


	//----- nvinfo : EIATTR_KPARAM_INFO
	.align		4
.L_81:
        /*0088*/ 	.byte	0x04, 0x17
        /*008a*/ 	.short	(.L_83 - .L_82)
.L_82:
        /*008c*/ 	.word	0x00000000
        /*0090*/ 	.short	0x0000
        /*0092*/ 	.short	0x0000
        /*0094*/ 	.byte	0x00, 0xf5, 0x21, 0x00


	//----- nvinfo : EIATTR_SPARSE_MMA_MASK
	.align		4
.L_83:
        /*0098*/ 	.byte	0x03, 0x50
        /*009a*/ 	.short	0x0000


	//----- nvinfo : EIATTR_MAXREG_COUNT
	.align		4
        /*009c*/ 	.byte	0x03, 0x1b
        /*009e*/ 	.short	0x00ff


	//----- nvinfo : EIATTR_MERCURY_ISA_VERSION
	.align		4
        /*00a0*/ 	.byte	0x03, 0x5f
        /*00a2*/ 	.short	0x0101


	//----- nvinfo : EIATTR_VRC_CTA_INIT_COUNT
	.align		4
        /*00a4*/ 	.byte	0x02, 0x4a
	.zero		1
	.zero		1


	//----- nvinfo : EIATTR_EXIT_INSTR_OFFSETS
	.align		4
        /*00a8*/ 	.byte	0x04, 0x1c
        /*00aa*/ 	.short	(.L_85 - .L_84)


	//   ....[0]....
.L_84:
        /*00ac*/ 	.word	0x00000070


	//   ....[1]....
        /*00b0*/ 	.word	0x00000130


	//   ....[2]....
        /*00b4*/ 	.word	0x00000950


	//   ....[3]....
        /*00b8*/ 	.word	0x000040e0


	//----- nvinfo : EIATTR_CRS_STACK_SIZE
	.align		4
.L_85:
        /*00bc*/ 	.byte	0x04, 0x1e
        /*00be*/ 	.short	(.L_87 - .L_86)
.L_86:
        /*00c0*/ 	.word	0x00000000


	//----- nvinfo : EIATTR_CBANK_PARAM_SIZE
	.align		4
.L_87:
        /*00c4*/ 	.byte	0x03, 0x19
        /*00c6*/ 	.short	0x0040


	//----- nvinfo : EIATTR_PARAM_CBANK
	.align		4
        /*00c8*/ 	.byte	0x04, 0x0a
        /*00ca*/ 	.short	(.L_89 - .L_88)
	.align		4
.L_88:
        /*00cc*/ 	.word	index@(.nv.constant0.reflex_batch_f32_precomp)
        /*00d0*/ 	.short	0x0380
        /*00d2*/ 	.short	0x0040


	//----- nvinfo : EIATTR_SW_WAR
	.align		4
.L_89:
        /*00d4*/ 	.byte	0x04, 0x36
        /*00d6*/ 	.short	(.L_91 - .L_90)
.L_90:
        /*00d8*/ 	.word	0x00000008
.L_91:


//--------------------- .nv.info.reflex_batch_f32 --------------------------
	.section	.nv.info.reflex_batch_f32,"",@"SHT_CUDA_INFO"
	.sectionflags	@""
	.align	4


	//----- nvinfo : EIATTR_CUDA_API_VERSION
	.align		4
        /*0000*/ 	.byte	0x04, 0x37
        /*0002*/ 	.short	(.L_93 - .L_92)
.L_92:
        /*0004*/ 	.word	0x00000082


	//----- nvinfo : EIATTR_KPARAM_INFO
	.align		4
.L_93:
        /*0008*/ 	.byte	0x04, 0x17
        /*000a*/ 	.short	(.L_95 - .L_94)
.L_94:
        /*000c*/ 	.word	0x00000000
        /*0010*/ 	.short	0x0005
        /*0012*/ 	.short	0x0020
        /*0014*/ 	.byte	0x00, 0xf5, 0x21, 0x00


	//----- nvinfo : EIATTR_KPARAM_INFO
	.align		4
.L_95:
        /*0018*/ 	.byte	0x04, 0x17
        /*001a*/ 	.short	(.L_97 - .L_96)
.L_96:
        /*001c*/ 	.word	0x00000000
        /*0020*/ 	.short	0x0004
        /*0022*/ 	.short	0x0018
        /*0024*/ 	.byte	0x00, 0xf0, 0x11, 0x00


	//----- nvinfo : EIATTR_KPARAM_INFO
	.align		4
.L_97:
        /*0028*/ 	.byte	0x04, 0x17
        /*002a*/ 	.short	(.L_99 - .L_98)
.L_98:
        /*002c*/ 	.word	0x00000000
        /*0030*/ 	.short	0x0003
        /*0032*/ 	.short	0x0014
        /*0034*/ 	.byte	0x00, 0xf0, 0x11, 0x00


	//----- nvinfo : EIATTR_KPARAM_INFO
	.align		4
.L_99:
        /*0038*/ 	.byte	0x04, 0x17
        /*003a*/ 	.short	(.L_101 - .L_100)
.L_100:
        /*003c*/ 	.word	0x00000000
        /*0040*/ 	.short	0x0002
        /*0042*/ 	.short	0x0010
        /*0044*/ 	.byte	0x00, 0xf0, 0x11, 0x00


	//----- nvinfo : EIATTR_KPARAM_INFO
	.align		4
.L_101:
        /*0048*/ 	.byte	0x04, 0x17
        /*004a*/ 	.short	(.L_103 - .L_102)
.L_102:
        /*004c*/ 	.word	0x00000000
        /*0050*/ 	.short	0x0001
        /*0052*/ 	.short	0x0008
        /*0054*/ 	.byte	0x00, 0xf5, 0x21, 0x00


	//----- nvinfo : EIATTR_KPARAM_INFO
	.align		4
.L_103:
        /*0058*/ 	.byte	0x04, 0x17
        /*005a*/ 	.short	(.L_105 - .L_104)
.L_104:
        /*005c*/ 	.word	0x00000000
        /*0060*/ 	.short	0x0000
        /*0062*/ 	.short	0x0000
        /*0064*/ 	.byte	0x00, 0xf5, 0x21, 0x00


	//----- nvinfo : EIATTR_SPARSE_MMA_MASK
	.align		4
.L_105:
        /*0068*/ 	.byte	0x03, 0x50
        /*006a*/ 	.short	0x0000


	//----- nvinfo : EIATTR_MAXREG_COUNT
	.align		4
        /*006c*/ 	.byte	0x03, 0x1b
        /*006e*/ 	.short	0x00ff


	//----- nvinfo : EIATTR_MERCURY_ISA_VERSION
	.align		4
        /*0070*/ 	.byte	0x03, 0x5f
        /*0072*/ 	.short	0x0101


	//----- nvinfo : EIATTR_VRC_CTA_INIT_COUNT
	.align		4
        /*0074*/ 	.byte	0x02, 0x4a
	.zero		1
	.zero		1


	//----- nvinfo : EIATTR_EXIT_INSTR_OFFSETS
	.align		4
        /*0078*/ 	.byte	0x04, 0x1c
        /*007a*/ 	.short	(.L_107 - .L_106)


	//   ....[0]....
.L_106:
        /*007c*/ 	.word	0x00000080


	//   ....[1]....
        /*0080*/ 	.word	0x00000140


	//   ....[2]....
        /*0084*/ 	.word	0x00001260


	//   ....[3]....
        /*0088*/ 	.word	0x00004a30


	//----- nvinfo : EIATTR_CRS_STACK_SIZE
	.align		4
.L_107:
        /*008c*/ 	.byte	0x04, 0x1e
        /*008e*/ 	.short	(.L_109 - .L_108)
.L_108:
        /*0090*/ 	.word	0x00000000


	//----- nvinfo : EIATTR_CBANK_PARAM_SIZE
	.align		4
.L_109:
        /*0094*/ 	.byte	0x03, 0x19
        /*0096*/ 	.short	0x0028


	//----- nvinfo : EIATTR_PARAM_CBANK
	.align		4
        /*0098*/ 	.byte	0x04, 0x0a
        /*009a*/ 	.short	(.L_111 - .L_110)
	.align		4
.L_110:
        /*009c*/ 	.word	index@(.nv.constant0.reflex_batch_f32)
        /*00a0*/ 	.short	0x0380
        /*00a2*/ 	.short	0x0028


	//----- nvinfo : EIATTR_SW_WAR
	.align		4
.L_111:
        /*00a4*/ 	.byte	0x04, 0x36
        /*00a6*/ 	.short	(.L_113 - .L_112)
.L_112:
        /*00a8*/ 	.word	0x00000008
.L_113:


//--------------------- .nv.callgraph             --------------------------
	.section	.nv.callgraph,"",@"SHT_CUDA_CALLGRAPH"
	.align	4
	.sectionentsize	8
	.align		4
        /*0000*/ 	.word	0x00000000
	.align		4
        /*0004*/ 	.word	0xffffffff
	.align		4
        /*0008*/ 	.word	0x00000000
	.align		4
        /*000c*/ 	.word	0xfffffffe
	.align		4
        /*0010*/ 	.word	0x00000000
	.align		4
        /*0014*/ 	.word	0xfffffffd
	.align		4
        /*0018*/ 	.word	0x00000000
	.align		4
        /*001c*/ 	.word	0xfffffffc


//--------------------- .nv.constant4             --------------------------
	.section	.nv.constant4,"a",@progbits
	.align	8
	.align		8
.nv.constant4:
        /*0000*/ 	.dword	__cudart_i2opi_d
	.align		8
        /*0008*/ 	.dword	__cudart_sin_cos_coeffs


//--------------------- .text.reflex_many_series_one_param_f32 --------------------------
	.section	.text.reflex_many_series_one_param_f32,"ax",@progbits
	.align	128
        .global         reflex_many_series_one_param_f32
        .type           reflex_many_series_one_param_f32,@function
        .size           reflex_many_series_one_param_f32,(.L_x_157 - reflex_many_series_one_param_f32)
        .other          reflex_many_series_one_param_f32,@"STO_CUDA_ENTRY STV_DEFAULT"
reflex_many_series_one_param_f32:
.text.reflex_many_series_one_param_f32:
[----:B------:R-:W0:Y:S01]  /*0000*/  LDC R1, c[0x0][0x37c] ;  /* 0x0000df00ff017b82 */ /* 0x000e220000000800 */
[----:B------:R-:W1:Y:S07]  /*0010*/  S2R R2, SR_TID.X ;  /* 0x0000000000027919 */ /* 0x000e6e0000002100 */
[----:B------:R-:W2:Y:S01]  /*0020*/  S2UR UR18, SR_CTAID.X ;  /* 0x00000000001279c3 */ /* 0x000ea20000002500 */
[----:B0-----:R-:W-:-:S07]  /*0030*/  VIADD R1, R1, 0xffffffd8 ;  /* 0xffffffd801017836 */ /* 0x001fce0000000000 */
[----:B------:R-:W2:Y:S02]  /*0040*/  LDC R0, c[0x0][0x38c] ;  /* 0x0000e300ff007b82 */ /* 0x000ea40000000800 */
[----:B--2---:R-:W-:-:S04]  /*0050*/  ISETP.LE.AND P0, PT, R0, UR18, PT ;  /* 0x0000001200007c0c */ /* 0x004fc8000bf03270 */
[----:B-1----:R-:W-:-:S13]  /*0060*/  ISETP.NE.OR P0, PT, R2, RZ, P0 ;  /* 0x000000ff0200720c */ /* 0x002fda0000705670 */
[----:B------:R-:W-:Y:S05]  /*0070*/  @P0 EXIT ;  /* 0x000000000000094d */ /* 0x000fea0003800000 */
[----:B------:R-:W0:Y:S08]  /*0080*/  LDC R3, c[0x0][0x390] ;  /* 0x0000e400ff037b82 */ /* 0x000e300000000800 */
[----:B------:R-:W1:Y:S01]  /*0090*/  LDC R2, c[0x0][0x388] ;  /* 0x0000e200ff027b82 */ /* 0x000e620000000800 */
[----:B0-----:R-:W-:-:S04]  /*00a0*/  ISETP.GE.AND P0, PT, R3, 0x1, PT ;  /* 0x000000010300780c */ /* 0x001fc80003f06270 */
[----:B-1----:R-:W-:-:S13]  /*00b0*/  ISETP.LT.OR P0, PT, R2, 0x2, !P0 ;  /* 0x000000020200780c */ /* 0x002fda0004701670 */
[----:B------:R-:W-:Y:S05]  /*00c0*/  @P0 EXIT ;  /* 0x000000000000094d */ /* 0x000fea0003800000 */
[C---:B------:R-:W-:Y:S01]  /*00d0*/  VIADD R4, R3.reuse, 0xffffffff ;  /* 0xffffffff03047836 */ /* 0x040fe20000000000 */
[----:B------:R-:W-:Y:S01]  /*00e0*/  LOP3.LUT R24, R3, 0x7, RZ, 0xc0, !PT ;  /* 0x0000000703187812 */ /* 0x000fe200078ec0ff */
[----:B------:R-:W0:Y:S01]  /*00f0*/  LDCU.64 UR16, c[0x0][0x358] ;  /* 0x00006b00ff1077ac */ /* 0x000e220008000a00 */
[----:B------:R-:W-:Y:S02]  /*0100*/  IMAD.MOV.U32 R5, RZ, RZ, RZ ;  /* 0x000000ffff057224 */ /* 0x000fe400078e00ff */
[----:B------:R-:W-:Y:S02]  /*0110*/  ISETP.GE.U32.AND P0, PT, R4, 0x7, PT ;  /* 0x000000070400780c */ /* 0x000fe40003f06070 */
[----:B------:R-:W-:-:S11]  /*0120*/  ISETP.NE.AND P1, PT, R24, RZ, PT ;  /* 0x000000ff1800720c */ /* 0x000fd60003f25270 */
[----:B------:R-:W-:Y:S05]  /*0130*/  @!P0 BRA `(.L_x_0) ;  /* 0x0000000000608947 */ /* 0x000fea0003800000 */
[----:B------:R-:W1:Y:S01]  /*0140*/  LDC.64 R22, c[0x0][0x3a0] ;  /* 0x0000e800ff167b82 */ /* 0x000e620000000a00 */
[----:B------:R-:W-:Y:S01]  /*0150*/  LOP3.LUT R5, R3, 0x7ffffff8, RZ, 0xc0, !PT ;  /* 0x7ffffff803057812 */ /* 0x000fe200078ec0ff */
[----:B------:R-:W-:-:S04]  /*0160*/  IMAD.U32 R25, RZ, RZ, UR18 ;  /* 0x00000012ff197e24 */ /* 0x000fc8000f8e00ff */
[----:B------:R-:W-:-:S07]  /*0170*/  IMAD.MOV R4, RZ, RZ, -R5 ;  /* 0x000000ffff047224 */ /* 0x000fce00078e0a05 */
.L_x_1:
[----:B-12---:R-:W-:-:S04]  /*0180*/  IMAD.WIDE R6, R25, 0x4, R22 ;  /* 0x0000000419067825 */ /* 0x006fc800078e0216 */
[----:B------:R-:W-:Y:S01]  /*0190*/  VIADD R4, R4, 0x8 ;  /* 0x0000000804047836 */ /* 0x000fe20000000000 */
[----:B0-----:R2:W-:Y:S01]  /*01a0*/  STG.E desc[UR16][R6.64], RZ ;  /* 0x000000ff06007986 */ /* 0x0015e2000c101910 */
[----:B------:R-:W-:-:S03]  /*01b0*/  IMAD.WIDE R8, R0, 0x4, R6 ;  /* 0x0000000400087825 */ /* 0x000fc600078e0206 */
[----:B------:R-:W-:Y:S01]  /*01c0*/  ISETP.NE.AND P0, PT, R4, RZ, PT ;  /* 0x000000ff0400720c */ /* 0x000fe20003f05270 */
[C---:B------:R-:W-:Y:S01]  /*01d0*/  IMAD R25, R0.reuse, 0x8, R25 ;  /* 0x0000000800197824 */ /* 0x040fe200078e0219 */
[----:B------:R2:W-:Y:S01]  /*01e0*/  STG.E desc[UR16][R8.64], RZ ;  /* 0x000000ff08007986 */ /* 0x0005e2000c101910 */
[----:B------:R-:W-:-:S05]  /*01f0*/  IMAD.WIDE R10, R0, 0x4, R8 ;  /* 0x00000004000a7825 */ /* 0x000fca00078e0208 */
        /* <DEDUP_REMOVED lines=11> */
[----:B------:R-:W-:Y:S05]  /*02b0*/  @P0 BRA `(.L_x_1) ;  /* 0xfffffffc00b00947 */ /* 0x000fea000383ffff */
.L_x_0:
[----:B------:R-:W-:Y:S05]  /*02c0*/  @!P1 BRA `(.L_x_2) ;  /* 0x00000000007c9947 */ /* 0x000fea0003800000 */
[----:B------:R-:W-:Y:S02]  /*02d0*/  ISETP.GE.U32.AND P0, PT, R24, 0x4, PT ;  /* 0x000000041800780c */ /* 0x000fe40003f06070 */
[----:B------:R-:W-:-:S04]  /*02e0*/  LOP3.LUT R4, R3, 0x3, RZ, 0xc0, !PT ;  /* 0x0000000303047812 */ /* 0x000fc800078ec0ff */
[----:B------:R-:W-:-:S07]  /*02f0*/  ISETP.NE.AND P1, PT, R4, RZ, PT ;  /* 0x000000ff0400720c */ /* 0x000fce0003f25270 */
[----:B------:R-:W-:Y:S06]  /*0300*/  @!P0 BRA `(.L_x_3) ;  /* 0x00000000002c8947 */ /* 0x000fec0003800000 */
[----:B--2---:R-:W1:Y:S01]  /*0310*/  LDC.64 R6, c[0x0][0x3a0] ;  /* 0x0000e800ff067b82 */ /* 0x004e620000000a00 */
[C---:B------:R-:W-:Y:S02]  /*0320*/  IMAD R9, R5.reuse, R0, UR18 ;  /* 0x0000001205097e24 */ /* 0x040fe4000f8e0200 */
[----:B------:R-:W-:Y:S02]  /*0330*/  VIADD R5, R5, 0x4 ;  /* 0x0000000405057836 */ /* 0x000fe40000000000 */
[----:B-1----:R-:W-:-:S05]  /*0340*/  IMAD.WIDE R6, R9, 0x4, R6 ;  /* 0x0000000409067825 */ /* 0x002fca00078e0206 */
[----:B0-----:R1:W-:Y:S01]  /*0350*/  STG.E desc[UR16][R6.64], RZ ;  /* 0x000000ff06007986 */ /* 0x0013e2000c101910 */
[----:B------:R-:W-:-:S05]  /*0360*/  IMAD.WIDE R8, R0, 0x4, R6 ;  /* 0x0000000400087825 */ /* 0x000fca00078e0206 */
[----:B------:R1:W-:Y:S01]  /*0370*/  STG.E desc[UR16][R8.64], RZ ;  /* 0x000000ff08007986 */ /* 0x0003e2000c101910 */
[----:B------:R-:W-:-:S05]  /*0380*/  IMAD.WIDE R10, R0, 0x4, R8 ;  /* 0x00000004000a7825 */ /* 0x000fca00078e0208 */
[----:B------:R1:W-:Y:S01]  /*0390*/  STG.E desc[UR16][R10.64], RZ ;  /* 0x000000ff0a007986 */ /* 0x0003e2000c101910 */
[----:B------:R-:W-:-:S05]  /*03a0*/  IMAD.WIDE R12, R0, 0x4, R10 ;  /* 0x00000004000c7825 */ /* 0x000fca00078e020a */
[----:B------:R1:W-:Y:S02]  /*03b0*/  STG.E desc[UR16][R12.64], RZ ;  /* 0x000000ff0c007986 */ /* 0x0003e4000c101910 */
.L_x_3:
[----:B------:R-:W-:Y:S05]  /*03c0*/  @!P1 BRA `(.L_x_2) ;  /* 0x00000000003c9947 */ /* 0x000fea0003800000 */
[----:B-12---:R-:W-:Y:S02]  /*03d0*/  LOP3.LUT R6, R3, 0x1, RZ, 0xc0, !PT ;  /* 0x0000000103067812 */ /* 0x006fe400078ec0ff */
[----:B------:R-:W-:Y:S02]  /*03e0*/  ISETP.NE.AND P0, PT, R4, 0x1, PT ;  /* 0x000000010400780c */ /* 0x000fe40003f05270 */
[----:B------:R-:W-:-:S13]  /*03f0*/  ISETP.NE.U32.AND P1, PT, R6, 0x1, PT ;  /* 0x000000010600780c */ /* 0x000fda0003f25070 */
[----:B------:R-:W1:Y:S01]  /*0400*/  @!P1 LDC.64 R10, c[0x0][0x3a0] ;  /* 0x0000e800ff0a9b82 */ /* 0x000e620000000a00 */
[----:B------:R-:W-:Y:S05]  /*0410*/  @!P0 BRA `(.L_x_4) ;  /* 0x00000000001c8947 */ /* 0x000fea0003800000 */
[----:B------:R-:W2:Y:S01]  /*0420*/  LDC.64 R6, c[0x0][0x3a0] ;  /* 0x0000e800ff067b82 */ /* 0x000ea20000000a00 */
[C---:B------:R-:W-:Y:S02]  /*0430*/  IMAD R9, R5.reuse, R0, UR18 ;  /* 0x0000001205097e24 */ /* 0x040fe4000f8e0200 */
[----:B------:R-:W-:Y:S02]  /*0440*/  VIADD R5, R5, 0x2 ;  /* 0x0000000205057836 */ /* 0x000fe40000000000 */
[----:B--2---:R-:W-:-:S05]  /*0450*/  IMAD.WIDE R6, R9, 0x4, R6 ;  /* 0x0000000409067825 */ /* 0x004fca00078e0206 */
[----:B0-----:R2:W-:Y:S01]  /*0460*/  STG.E desc[UR16][R6.64], RZ ;  /* 0x000000ff06007986 */ /* 0x0015e2000c101910 */
[----:B------:R-:W-:-:S05]  /*0470*/  IMAD.WIDE R8, R0, 0x4, R6 ;  /* 0x0000000400087825 */ /* 0x000fca00078e0206 */
[----:B------:R2:W-:Y:S02]  /*0480*/  STG.E desc[UR16][R8.64], RZ ;  /* 0x000000ff08007986 */ /* 0x0005e4000c101910 */
.L_x_4:
[----:B------:R-:W-:-:S04]  /*0490*/  @!P1 IMAD R5, R5, R0, UR18 ;  /* 0x0000001205059e24 */ /* 0x000fc8000f8e0200 */
[----:B-1----:R-:W-:-:S05]  /*04a0*/  @!P1 IMAD.WIDE R4, R5, 0x4, R10 ;  /* 0x0000000405049825 */ /* 0x002fca00078e020a */
[----:B0-----:R3:W-:Y:S02]  /*04b0*/  @!P1 STG.E desc[UR16][R4.64], RZ ;  /* 0x000000ff04009986 */ /* 0x0017e4000c101910 */
.L_x_2:
[----:B------:R-:W-:Y:S01]  /*04c0*/  VIMNMX.U32 R22, PT, PT, R3, R2, PT ;  /* 0x0000000203167248 */ /* 0x000fe20003fe0000 */
[----:B------:R-:W-:-:S03]  /*04d0*/  IMAD.MOV.U32 R3, RZ, RZ, RZ ;  /* 0x000000ffff037224 */ /* 0x000fc600078e00ff */
[C---:B------:R-:W-:Y:S02]  /*04e0*/  ISETP.GE.U32.AND P0, PT, R22.reuse, 0x8, PT ;  /* 0x000000081600780c */ /* 0x040fe40003f06070 */
[----:B------:R-:W-:-:S04]  /*04f0*/  LOP3.LUT R24, R22, 0x7, RZ, 0xc0, !PT ;  /* 0x0000000716187812 */ /* 0x000fc800078ec0ff */
[----:B------:R-:W-:-:S07]  /*0500*/  ISETP.NE.AND P1, PT, R24, RZ, PT ;  /* 0x000000ff1800720c */ /* 0x000fce0003f25270 */
[----:B------:R-:W-:Y:S06]  /*0510*/  @!P0 BRA `(.L_x_5) ;  /* 0x0000000000608947 */ /* 0x000fec0003800000 */
[----:B--2---:R-:W2:Y:S01]  /*0520*/  LDC.64 R20, c[0x0][0x3a0] ;  /* 0x0000e800ff147b82 */ /* 0x004ea20000000a00 */
[----:B------:R-:W-:Y:S01]  /*0530*/  LOP3.LUT R3, R22, 0x7ffffff8, RZ, 0xc0, !PT ;  /* 0x7ffffff816037812 */ /* 0x000fe200078ec0ff */
[----:B------:R-:W-:-:S04]  /*0540*/  IMAD.U32 R25, RZ, RZ, UR18 ;  /* 0x00000012ff197e24 */ /* 0x000fc8000f8e00ff */
[----:B------:R-:W-:-:S07]  /*0550*/  IMAD.MOV R23, RZ, RZ, -R3 ;  /* 0x000000ffff177224 */ /* 0x000fce00078e0a03 */
.L_x_6:
[----:B--234-:R-:W-:-:S04]  /*0560*/  IMAD.WIDE R4, R25, 0x4, R20 ;  /* 0x0000000419047825 */ /* 0x01cfc800078e0214 */
[----:B------:R-:W-:Y:S01]  /*0570*/  VIADD R23, R23, 0x8 ;  /* 0x0000000817177836 */ /* 0x000fe20000000000 */
[----:B0-----:R4:W-:Y:S01]  /*0580*/  STG.E desc[UR16][R4.64], RZ ;  /* 0x000000ff04007986 */ /* 0x0019e2000c101910 */
[----:B-1----:R-:W-:-:S03]  /*0590*/  IMAD.WIDE R6, R0, 0x4, R4 ;  /* 0x0000000400067825 */ /* 0x002fc600078e0204 */
        /* <DEDUP_REMOVED lines=16> */
.L_x_5:
[----:B------:R-:W-:Y:S05]  /*06a0*/  @!P1 BRA `(.L_x_7) ;  /* 0x00000000007c9947 */ /* 0x000fea0003800000 */
[----:B------:R-:W-:Y:S02]  /*06b0*/  ISETP.GE.U32.AND P0, PT, R24, 0x4, PT ;  /* 0x000000041800780c */ /* 0x000fe40003f06070 */
[----:B-12-4-:R-:W-:-:S04]  /*06c0*/  LOP3.LUT R12, R22, 0x3, RZ, 0xc0, !PT ;  /* 0x00000003160c7812 */ /* 0x016fc800078ec0ff */
[----:B------:R-:W-:-:S07]  /*06d0*/  ISETP.NE.AND P1, PT, R12, RZ, PT ;  /* 0x000000ff0c00720c */ /* 0x000fce0003f25270 */
[----:B------:R-:W-:Y:S06]  /*06e0*/  @!P0 BRA `(.L_x_8) ;  /* 0x00000000002c8947 */ /* 0x000fec0003800000 */
[----:B---3--:R-:W1:Y:S01]  /*06f0*/  LDC.64 R4, c[0x0][0x3a0] ;  /* 0x0000e800ff047b82 */ /* 0x008e620000000a00 */
        /* <DEDUP_REMOVED lines=10> */
.L_x_8:
[----:B------:R-:W-:Y:S05]  /*07a0*/  @!P1 BRA `(.L_x_7) ;  /* 0x00000000003c9947 */ /* 0x000fea0003800000 */
[----:B------:R-:W-:Y:S02]  /*07b0*/  LOP3.LUT R22, R22, 0x1, RZ, 0xc0, !PT ;  /* 0x0000000116167812 */ /* 0x000fe400078ec0ff */
[----:B------:R-:W-:Y:S02]  /*07c0*/  ISETP.NE.AND P0, PT, R12, 0x1, PT ;  /* 0x000000010c00780c */ /* 0x000fe40003f05270 */
[----:B------:R-:W-:-:S13]  /*07d0*/  ISETP.NE.U32.AND P1, PT, R22, 0x1, PT ;  /* 0x000000011600780c */ /* 0x000fda0003f25070 */
[----:B-1----:R-:W1:Y:S01]  /*07e0*/  @!P1 LDC.64 R8, c[0x0][0x3a0] ;  /* 0x0000e800ff089b82 */ /* 0x002e620000000a00 */
[----:B------:R-:W-:Y:S05]  /*07f0*/  @!P0 BRA `(.L_x_9) ;  /* 0x00000000001c8947 */ /* 0x000fea0003800000 */
[----:B---3--:R-:W2:Y:S01]  /*0800*/  LDC.64 R4, c[0x0][0x3a0] ;  /* 0x0000e800ff047b82 */ /* 0x008ea20000000a00 */
[C---:B------:R-:W-:Y:S01]  /*0810*/  IMAD R7, R3.reuse, R0, UR18 ;  /* 0x0000001203077e24 */ /* 0x040fe2000f8e0200 */
[----:B------:R-:W-:-:S03]  /*0820*/  IADD3 R3, PT, PT, R3, 0x2, RZ ;  /* 0x0000000203037810 */ /* 0x000fc60007ffe0ff */
[----:B--2---:R-:W-:-:S05]  /*0830*/  IMAD.WIDE R4, R7, 0x4, R4 ;  /* 0x0000000407047825 */ /* 0x004fca00078e0204 */
[----:B0-----:R2:W-:Y:S01]  /*0840*/  STG.E desc[UR16][R4.64], RZ ;  /* 0x000000ff04007986 */ /* 0x0015e2000c101910 */
[----:B------:R-:W-:-:S05]  /*0850*/  IMAD.WIDE R6, R0, 0x4, R4 ;  /* 0x0000000400067825 */ /* 0x000fca00078e0204 */
[----:B------:R2:W-:Y:S02]  /*0860*/  STG.E desc[UR16][R6.64], RZ ;  /* 0x000000ff06007986 */ /* 0x0005e4000c101910 */
.L_x_9:
[----:B--23--:R-:W-:-:S04]  /*0870*/  @!P1 IMAD R5, R3, R0, UR18 ;  /* 0x0000001203059e24 */ /* 0x00cfc8000f8e0200 */
[----:B-1----:R-:W-:-:S05]  /*0880*/  @!P1 IMAD.WIDE R4, R5, 0x4, R8 ;  /* 0x0000000405049825 */ /* 0x002fca00078e0208 */
[----:B0-----:R0:W-:Y:S02]  /*0890*/  @!P1 STG.E desc[UR16][R4.64], RZ ;  /* 0x000000ff04009986 */ /* 0x0011e4000c101910 */
.L_x_7:
[----:B-12-4-:R-:W-:Y:S01]  /*08a0*/  SHF.R.U32.HI R8, RZ, 0x1, R2 ;  /* 0x00000001ff087819 */ /* 0x016fe20000011602 */
[----:B------:R-:W-:Y:S01]  /*08b0*/  IMAD.MOV.U32 R2, RZ, RZ, 0x1 ;  /* 0x00000001ff027424 */ /* 0x000fe200078e00ff */
[----:B------:R-:W-:Y:S01]  /*08c0*/  UMOV UR4, 0x39c8c6cb ;  /* 0x39c8c6cb00047882 */ /* 0x000fe20000000000 */
[----:B------:R-:W-:-:S03]  /*08d0*/  UMOV UR5, 0x4011c4d3 ;  /* 0x4011c4d300057882 */ /* 0x000fc60000000000 */
[----:B------:R-:W1:Y:S08]  /*08e0*/  I2F.F64.U32 R8, R8 ;  /* 0x0000000800087312 */ /* 0x000e700000201800 */
[----:B-1----:R-:W0:Y:S02]  /*08f0*/  MUFU.RCP64H R3, R9 ;  /* 0x0000000900037308 */ /* 0x002e240000001800 */
[----:B0--3--:R-:W-:-:S08]  /*0900*/  DFMA R4, -R8, R2, 1 ;  /* 0x3ff000000804742b */ /* 0x009fd00000000102 */
[----:B------:R-:W-:-:S08]  /*0910*/  DFMA R4, R4, R4, R4 ;  /* 0x000000040404722b */ /* 0x000fd00000000004 */
[----:B------:R-:W-:-:S08]  /*0920*/  DFMA R4, R2, R4, R2 ;  /* 0x000000040204722b */ /* 0x000fd00000000002 */
[----:B------:R-:W-:-:S08]  /*0930*/  DFMA R2, -R8, R4, 1 ;  /* 0x3ff000000802742b */ /* 0x000fd00000000104 */
[----:B------:R-:W-:-:S08]  /*0940*/  DFMA R2, R4, R2, R4 ;  /* 0x000000020402722b */ /* 0x000fd00000000004 */
[----:B------:R-:W-:-:S08]  /*0950*/  DMUL R4, R2, -UR4 ;  /* 0x8000000402047c28 */ /* 0x000fd00008000000 */
[----:B------:R-:W-:-:S08]  /*0960*/  DFMA R6, -R8, R4, -UR4 ;  /* 0x8000000408067e2b */ /* 0x000fd00008000104 */
[----:B------:R-:W-:-:S10]  /*0970*/  DFMA R2, R2, R6, R4 ;  /* 0x000000060202722b */ /* 0x000fd40000000004 */
[----:B------:R-:W-:-:S05]  /*0980*/  FFMA R0, RZ, R9, R3 ;  /* 0x00000009ff007223 */ /* 0x000fca0000000003 */
[----:B------:R-:W-:-:S13]  /*0990*/  FSETP.GT.AND P0, PT, |R0|, 1.469367938527859385e-39, PT ;  /* 0x001000000000780b */ /* 0x000fda0003f04200 */
[----:B------:R-:W-:Y:S05]  /*09a0*/  @P0 BRA `(.L_x_10) ;  /* 0x0000000000200947 */ /* 0x000fea0003800000 */
[----:B------:R-:W-:Y:S01]  /*09b0*/  IMAD.MOV.U32 R28, RZ, RZ, 0x39c8c6cb ;  /* 0x39c8c6cbff1c7424 */ /* 0x000fe200078e00ff */
[----:B------:R-:W-:Y:S01]  /*09c0*/  MOV R0, 0xa10 ;  /* 0x00000a1000007802 */ /* 0x000fe20000000f00 */
[----:B------:R-:W-:Y:S02]  /*09d0*/  IMAD.MOV.U32 R29, RZ, RZ, -0x3fee3b2d ;  /* 0xc011c4d3ff1d7424 */ /* 0x000fe400078e00ff */
[----:B------:R-:W-:Y:S02]  /*09e0*/  IMAD.MOV.U32 R26, RZ, RZ, R8 ;  /* 0x000000ffff1a7224 */ /* 0x000fe400078e0008 */
[----:B------:R-:W-:-:S07]  /*09f0*/  IMAD.MOV.U32 R31, RZ, RZ, R9 ;  /* 0x000000ffff1f7224 */ /* 0x000fce00078e0009 */
[----:B------:R-:W-:Y:S05]  /*0a00*/  CALL.REL.NOINC `($__internal_1_$__cuda_sm20_div_rn_f64_full) ;  /* 0x0000003000107944 */ /* 0x000fea0003c00000 */
[----:B------:R-:W-:Y:S02]  /*0a10*/  IMAD.MOV.U32 R2, RZ, RZ, R34 ;  /* 0x000000ffff027224 */ /* 0x000fe400078e0022 */
[----:B------:R-:W-:-:S07]  /*0a20*/  IMAD.MOV.U32 R3, RZ, RZ, R35 ;  /* 0x000000ffff037224 */ /* 0x000fce00078e0023 */
.L_x_10:
[----:B------:R-:W-:Y:S01]  /*0a30*/  IMAD.MOV.U32 R6, RZ, RZ, 0x652b82fe ;  /* 0x652b82feff067424 */ /* 0x000fe200078e00ff */
[----:B------:R-:W-:Y:S01]  /*0a40*/  UMOV UR4, 0xfefa39ef ;  /* 0xfefa39ef00047882 */ /* 0x000fe20000000000 */
[----:B------:R-:W-:Y:S01]  /*0a50*/  IMAD.MOV.U32 R7, RZ, RZ, 0x3ff71547 ;  /* 0x3ff71547ff077424 */ /* 0x000fe200078e00ff */
[----:B------:R-:W-:Y:S01]  /*0a60*/  UMOV UR5, 0x3fe62e42 ;  /* 0x3fe62e4200057882 */ /* 0x000fe20000000000 */
[----:B------:R-:W0:Y:S01]  /*0a70*/  MUFU.RCP64H R13, R9 ;  /* 0x00000009000d7308 */ /* 0x000e220000001800 */
[----:B------:R-:W-:Y:S01]  /*0a80*/  IMAD.MOV.U32 R12, RZ, RZ, 0x1 ;  /* 0x00000001ff0c7424 */ /* 0x000fe200078e00ff */
[----:B------:R-:W-:Y:S01]  /*0a90*/  UMOV UR6, 0x39c8c6cb ;  /* 0x39c8c6cb00067882 */ /* 0x000fe20000000000 */
[----:B------:R-:W-:Y:S01]  /*0aa0*/  UMOV UR7, 0x4011c4d3 ;  /* 0x4011c4d300077882 */ /* 0x000fe20000000000 */
[----:B------:R-:W-:Y:S01]  /*0ab0*/  DFMA R6, R2, R6, 6.75539944105574400000e+15 ;  /* 0x433800000206742b */ /* 0x000fe20000000006 */
[----:B------:R-:W-:-:S07]  /*0ac0*/  FSETP.GEU.AND P0, PT, |R3|, 4.1917929649353027344, PT ;  /* 0x4086232b0300780b */ /* 0x000fce0003f0e200 */
[----:B------:R-:W-:Y:S02]  /*0ad0*/  DADD R4, R6, -6.75539944105574400000e+15 ;  /* 0xc338000006047429 */ /* 0x000fe40000000000 */
[----:B0-----:R-:W-:-:S06]  /*0ae0*/  DFMA R14, -R8, R12, 1 ;  /* 0x3ff00000080e742b */ /* 0x001fcc000000010c */
[----:B------:R-:W-:Y:S01]  /*0af0*/  DFMA R10, R4, -UR4, R2 ;  /* 0x80000004040a7c2b */ /* 0x000fe20008000002 */
[----:B------:R-:W-:Y:S01]  /*0b00*/  UMOV UR4, 0x3b39803f ;  /* 0x3b39803f00047882 */ /* 0x000fe20000000000 */
[----:B------:R-:W-:Y:S01]  /*0b10*/  UMOV UR5, 0x3c7abc9e ;  /* 0x3c7abc9e00057882 */ /* 0x000fe20000000000 */
[----:B------:R-:W-:-:S05]  /*0b20*/  DFMA R14, R14, R14, R14 ;  /* 0x0000000e0e0e722b */ /* 0x000fca000000000e */
[----:B------:R-:W-:Y:S01]  /*0b30*/  DFMA R4, R4, -UR4, R10 ;  /* 0x8000000404047c2b */ /* 0x000fe2000800000a */
[----:B------:R-:W-:Y:S01]  /*0b40*/  UMOV UR4, 0x69ce2bdf ;  /* 0x69ce2bdf00047882 */ /* 0x000fe20000000000 */
[----:B------:R-:W-:Y:S01]  /*0b50*/  IMAD.MOV.U32 R10, RZ, RZ, -0x35dec16 ;  /* 0xfca213eaff0a7424 */ /* 0x000fe200078e00ff */
[----:B------:R-:W-:Y:S01]  /*0b60*/  UMOV UR5, 0x3e5ade15 ;  /* 0x3e5ade1500057882 */ /* 0x000fe20000000000 */
[----:B------:R-:W-:Y:S01]  /*0b70*/  IMAD.MOV.U32 R11, RZ, RZ, 0x3e928af3 ;  /* 0x3e928af3ff0b7424 */ /* 0x000fe200078e00ff */
[----:B------:R-:W-:-:S05]  /*0b80*/  DFMA R14, R12, R14, R12 ;  /* 0x0000000e0c0e722b */ /* 0x000fca000000000c */
[----:B------:R-:W-:Y:S01]  /*0b90*/  DFMA R10, R4, UR4, R10 ;  /* 0x00000004040a7c2b */ /* 0x000fe2000800000a */
[----:B------:R-:W-:Y:S01]  /*0ba0*/  UMOV UR4, 0x62401315 ;  /* 0x6240131500047882 */ /* 0x000fe20000000000 */
[----:B------:R-:W-:Y:S01]  /*0bb0*/  UMOV UR5, 0x3ec71dee ;  /* 0x3ec71dee00057882 */ /* 0x000fe20000000000 */
[----:B------:R-:W-:-:S05]  /*0bc0*/  DFMA R12, -R8, R14, 1 ;  /* 0x3ff00000080c742b */ /* 0x000fca000000010e */
[----:B------:R-:W-:Y:S01]  /*0bd0*/  DFMA R10, R4, R10, UR4 ;  /* 0x00000004040a7e2b */ /* 0x000fe2000800000a */
[----:B------:R-:W-:Y:S01]  /*0be0*/  UMOV UR4, 0x7c89eb71 ;  /* 0x7c89eb7100047882 */ /* 0x000fe20000000000 */
[----:B------:R-:W-:Y:S01]  /*0bf0*/  UMOV UR5, 0x3efa0199 ;  /* 0x3efa019900057882 */ /* 0x000fe20000000000 */
[----:B------:R-:W-:-:S05]  /*0c00*/  DFMA R18, R14, R12, R14 ;  /* 0x0000000c0e12722b */ /* 0x000fca000000000e */
[----:B------:R-:W-:Y:S01]  /*0c10*/  DFMA R10, R4, R10, UR4 ;  /* 0x00000004040a7e2b */ /* 0x000fe2000800000a */
[----:B------:R-:W-:Y:S01]  /*0c20*/  UMOV UR4, 0x14761f65 ;  /* 0x14761f6500047882 */ /* 0x000fe20000000000 */
[----:B------:R-:W-:Y:S01]  /*0c30*/  UMOV UR5, 0x3f2a01a0 ;  /* 0x3f2a01a000057882 */ /* 0x000fe20000000000 */
[----:B------:R-:W-:-:S05]  /*0c40*/  DMUL R14, R18, UR6 ;  /* 0x00000006120e7c28 */ /* 0x000fca0008000000 */
[----:B------:R-:W-:Y:S01]  /*0c50*/  DFMA R10, R4, R10, UR4 ;  /* 0x00000004040a7e2b */ /* 0x000fe2000800000a */
[----:B------:R-:W-:Y:S01]  /*0c60*/  UMOV UR4, 0x1852b7af ;  /* 0x1852b7af00047882 */ /* 0x000fe20000000000 */
[----:B------:R-:W-:Y:S01]  /*0c70*/  UMOV UR5, 0x3f56c16c ;  /* 0x3f56c16c00057882 */ /* 0x000fe20000000000 */
[----:B------:R-:W-:-:S05]  /*0c80*/  DFMA R16, -R8, R14, UR6 ;  /* 0x0000000608107e2b */ /* 0x000fca000800010e */
[----:B------:R-:W-:Y:S01]  /*0c90*/  DFMA R10, R4, R10, UR4 ;  /* 0x00000004040a7e2b */ /* 0x000fe2000800000a */
[----:B------:R-:W-:Y:S01]  /*0ca0*/  UMOV UR4, 0x11122322 ;  /* 0x1112232200047882 */ /* 0x000fe20000000000 */
[----:B------:R-:W-:-:S06]  /*0cb0*/  UMOV UR5, 0x3f811111 ;  /* 0x3f81111100057882 */ /* 0x000fcc0000000000 */
        /* <DEDUP_REMOVED lines=9> */
[----:B------:R-:W-:-:S08]  /*0d50*/  DFMA R10, R4, R10, UR4 ;  /* 0x00000004040a7e2b */ /* 0x000fd0000800000a */
[----:B------:R-:W-:Y:S02]  /*0d60*/  DFMA R12, R4, R10, 1 ;  /* 0x3ff00000040c742b */ /* 0x000fe4000000000a */
[----:B------:R-:W-:-:S06]  /*0d70*/  DFMA R10, R18, R16, R14 ;  /* 0x00000010120a722b */ /* 0x000fcc000000000e */
[----:B------:R-:W-:-:S04]  /*0d80*/  DFMA R12, R4, R12, 1 ;  /* 0x3ff00000040c742b */ /* 0x000fc8000000000c */
[----:B------:R-:W-:-:S05]  /*0d90*/  FFMA R0, RZ, R9, R11 ;  /* 0x00000009ff007223 */ /* 0x000fca000000000b */
[----:B------:R-:W-:Y:S01]  /*0da0*/  FSETP.GT.AND P2, PT, |R0|, 1.469367938527859385e-39, PT ;  /* 0x001000000000780b */ /* 0x000fe20003f44200 */
[----:B------:R-:W-:Y:S02]  /*0db0*/  IMAD R5, R6, 0x100000, R13 ;  /* 0x0010000006057824 */ /* 0x000fe400078e020d */
[----:B------:R-:W-:Y:S01]  /*0dc0*/  IMAD.MOV.U32 R4, RZ, RZ, R12 ;  /* 0x000000ffff047224 */ /* 0x000fe200078e000c */
[----:B------:R-:W-:Y:S09]  /*0dd0*/  @!P0 BRA `(.L_x_11) ;  /* 0x0000000000388947 */ /* 0x000ff20003800000 */
[----:B------:R-:W-:Y:S01]  /*0de0*/  FSETP.GEU.AND P1, PT, |R3|, 4.2275390625, PT ;  /* 0x408748000300780b */ /* 0x000fe20003f2e200 */
[C---:B------:R-:W-:Y:S02]  /*0df0*/  DADD R4, R2.reuse, +INF ;  /* 0x7ff0000002047429 */ /* 0x040fe40000000000 */
[----:B------:R-:W-:-:S08]  /*0e00*/  DSETP.GEU.AND P0, PT, R2, RZ, PT ;  /* 0x000000ff0200722a */ /* 0x000fd00003f0e000 */
[----:B------:R-:W-:Y:S02]  /*0e10*/  FSEL R4, R4, RZ, P0 ;  /* 0x000000ff04047208 */ /* 0x000fe40000000000 */
[----:B------:R-:W-:Y:S01]  /*0e20*/  FSEL R5, R5, RZ, P0 ;  /* 0x000000ff05057208 */ /* 0x000fe20000000000 */
[----:B------:R-:W-:Y:S06]  /*0e30*/  @P1 BRA `(.L_x_11) ;  /* 0x0000000000201947 */ /* 0x000fec0003800000 */
[----:B------:R-:W-:Y:S01]  /*0e40*/  LEA.HI R0, R6, R6, RZ, 0x1 ;  /* 0x0000000606007211 */ /* 0x000fe200078f08ff */
[----:B------:R-:W-:-:S03]  /*0e50*/  IMAD.MOV.U32 R4, RZ, RZ, R12 ;  /* 0x000000ffff047224 */ /* 0x000fc600078e000c */
[----:B------:R-:W-:-:S04]  /*0e60*/  SHF.R.S32.HI R5, RZ, 0x1, R0 ;  /* 0x00000001ff057819 */ /* 0x000fc80000011400 */
[----:B------:R-:W-:Y:S01]  /*0e70*/  IADD3 R2, PT, PT, R6, -R5, RZ ;  /* 0x8000000506027210 */ /* 0x000fe20007ffe0ff */
[----:B------:R-:W-:-:S03]  /*0e80*/  IMAD R5, R5, 0x100000, R13 ;  /* 0x0010000005057824 */ /* 0x000fc600078e020d */
[----:B------:R-:W-:Y:S01]  /*0e90*/  LEA R3, R2, 0x3ff00000, 0x14 ;  /* 0x3ff0000002037811 */ /* 0x000fe200078ea0ff */
[----:B------:R-:W-:-:S06]  /*0ea0*/  IMAD.MOV.U32 R2, RZ, RZ, RZ ;  /* 0x000000ffff027224 */ /* 0x000fcc00078e00ff */
[----:B------:R-:W-:-:S11]  /*0eb0*/  DMUL R4, R4, R2 ;  /* 0x0000000204047228 */ /* 0x000fd60000000000 */
.L_x_11:
[----:B------:R-:W-:Y:S01]  /*0ec0*/  DMUL R6, R4, R4 ;  /* 0x0000000404067228 */ /* 0x000fe20000000000 */
[----:B------:R-:W-:Y:S10]  /*0ed0*/  @P2 BRA `(.L_x_12) ;  /* 0x0000000000202947 */ /* 0x000ff40003800000 */
[----:B------:R-:W-:Y:S01]  /*0ee0*/  IMAD.MOV.U32 R26, RZ, RZ, R8 ;  /* 0x000000ffff1a7224 */ /* 0x000fe200078e0008 */
[----:B------:R-:W-:Y:S01]  /*0ef0*/  MOV R0, 0xf40 ;  /* 0x00000f4000007802 */ /* 0x000fe20000000f00 */
[----:B------:R-:W-:Y:S02]  /*0f00*/  IMAD.MOV.U32 R31, RZ, RZ, R9 ;  /* 0x000000ffff1f7224 */ /* 0x000fe400078e0009 */
[----:B------:R-:W-:Y:S02]  /*0f10*/  IMAD.MOV.U32 R28, RZ, RZ, 0x39c8c6cb ;  /* 0x39c8c6cbff1c7424 */ /* 0x000fe400078e00ff */
[----:B------:R-:W-:-:S07]  /*0f20*/  IMAD.MOV.U32 R29, RZ, RZ, 0x4011c4d3 ;  /* 0x4011c4d3ff1d7424 */ /* 0x000fce00078e00ff */
[----:B------:R-:W-:Y:S05]  /*0f30*/  CALL.REL.NOINC `($__internal_1_$__cuda_sm20_div_rn_f64_full) ;  /* 0x0000002800c47944 */ /* 0x000fea0003c00000 */
[----:B------:R-:W-:Y:S02]  /*0f40*/  IMAD.MOV.U32 R10, RZ, RZ, R34 ;  /* 0x000000ffff0a7224 */ /* 0x000fe400078e0022 */
[----:B------:R-:W-:-:S07]  /*0f50*/  IMAD.MOV.U32 R11, RZ, RZ, R35 ;  /* 0x000000ffff0b7224 */ /* 0x000fce00078e0023 */
.L_x_12:
[----:B------:R-:W-:-:S14]  /*0f60*/  DSETP.NEU.AND P0, PT, R10, +INF , PT ;  /* 0x7ff000000a00742a */ /* 0x000fdc0003f0d000 */
[----:B------:R-:W-:Y:S01]  /*0f70*/  @!P0 DMUL R2, RZ, +INF ;  /* 0x7ff00000ff028828 */ /* 0x000fe20000000000 */
[----:B------:R-:W-:Y:S01]  /*0f80*/  @!P0 IMAD.MOV.U32 R0, RZ, RZ, 0x1 ;  /* 0x00000001ff008424 */ /* 0x000fe200078e00ff */
[----:B------:R-:W-:Y:S09]  /*0f90*/  @!P0 BRA `(.L_x_13) ;  /* 0x0000000000508947 */ /* 0x000ff20003800000 */
[----:B------:R-:W-:Y:S01]  /*0fa0*/  UMOV UR4, 0x6dc9c883 ;  /* 0x6dc9c88300047882 */ /* 0x000fe20000000000 */
[----:B------:R-:W-:Y:S01]  /*0fb0*/  UMOV UR5, 0x3fe45f30 ;  /* 0x3fe45f3000057882 */ /* 0x000fe20000000000 */
[C---:B------:R-:W-:Y:S02]  /*0fc0*/  DSETP.GE.AND P0, PT, R10.reuse, 2.14748364800000000000e+09, PT ;  /* 0x41e000000a00742a */ /* 0x040fe40003f06000 */
[----:B------:R-:W-:Y:S01]  /*0fd0*/  DMUL R8, R10, UR4 ;  /* 0x000000040a087c28 */ /* 0x000fe20008000000 */
[----:B------:R-:W-:Y:S01]  /*0fe0*/  UMOV UR4, 0x54442d18 ;  /* 0x54442d1800047882 */ /* 0x000fe20000000000 */
[----:B------:R-:W-:-:S04]  /*0ff0*/  UMOV UR5, 0x3ff921fb ;  /* 0x3ff921fb00057882 */ /* 0x000fc80000000000 */
[----:B------:R-:W0:Y:S08]  /*1000*/  F2I.F64 R0, R8 ;  /* 0x0000000800007311 */ /* 0x000e300000301100 */
[----:B0-----:R-:W0:Y:S02]  /*1010*/  I2F.F64 R2, R0 ;  /* 0x0000000000027312 */ /* 0x001e240000201c00 */
[----:B0-----:R-:W-:Y:S01]  /*1020*/  DFMA R12, R2, -UR4, R10 ;  /* 0x80000004020c7c2b */ /* 0x001fe2000800000a */
[----:B------:R-:W-:Y:S01]  /*1030*/  UMOV UR4, 0x33145c00 ;  /* 0x33145c0000047882 */ /* 0x000fe20000000000 */
[----:B------:R-:W-:-:S06]  /*1040*/  UMOV UR5, 0x3c91a626 ;  /* 0x3c91a62600057882 */ /* 0x000fcc0000000000 */
[----:B------:R-:W-:Y:S01]  /*1050*/  DFMA R12, R2, -UR4, R12 ;  /* 0x80000004020c7c2b */ /* 0x000fe2000800000c */
[----:B------:R-:W-:Y:S01]  /*1060*/  UMOV UR4, 0x252049c0 ;  /* 0x252049c000047882 */ /* 0x000fe20000000000 */
[----:B------:R-:W-:-:S06]  /*1070*/  UMOV UR5, 0x397b839a ;  /* 0x397b839a00057882 */ /* 0x000fcc0000000000 */
[----:B------:R-:W-:Y:S01]  /*1080*/  DFMA R2, R2, -UR4, R12 ;  /* 0x8000000402027c2b */ /* 0x000fe2000800000c */
[----:B------:R-:W-:Y:S10]  /*1090*/  @!P0 BRA `(.L_x_14) ;  /* 0x00000000000c8947 */ /* 0x000ff40003800000 */
[----:B------:R-:W-:Y:S01]  /*10a0*/  IMAD.MOV.U32 R16, RZ, RZ, R11 ;  /* 0x000000ffff107224 */ /* 0x000fe200078e000b */
[----:B------:R-:W-:-:S07]  /*10b0*/  MOV R14, 0x10d0 ;  /* 0x000010d0000e7802 */ /* 0x000fce0000000f00 */
[----:B------:R-:W-:Y:S05]  /*10c0*/  CALL.REL.NOINC `($reflex_many_series_one_param_f32$__internal_trig_reduction_slowpathd) ;  /* 0x0000003000707944 */ /* 0x000fea0003c00000 */
.L_x_14:
[----:B------:R-:W-:-:S07]  /*10d0*/  VIADD R0, R0, 0x1 ;  /* 0x0000000100007836 */ /* 0x000fce0000000000 */
.L_x_13:
[----:B------:R-:W0:Y:S01]  /*10e0*/  LDCU.64 UR4, c[0x4][0x8] ;  /* 0x01000100ff0477ac */ /* 0x000e220008000a00 */
[----:B------:R-:W-:Y:S01]  /*10f0*/  IMAD.SHL.U32 R8, R0, 0x40, RZ ;  /* 0x0000004000087824 */ /* 0x000fe200078e00ff */
[----:B------:R-:W1:Y:S04]  /*1100*/  LDCU.64 UR6, c[0x0][0x380] ;  /* 0x00007000ff0677ac */ /* 0x000e680008000a00 */
[----:B------:R-:W-:-:S04]  /*1110*/  LOP3.LUT R8, R8, 0x40, RZ, 0xc0, !PT ;  /* 0x0000004008087812 */ /* 0x000fc800078ec0ff */
[----:B0-----:R-:W-:Y:S01]  /*1120*/  IADD3 R22, P0, PT, R8, UR4, RZ ;  /* 0x0000000408167c10 */ /* 0x001fe2000ff1e0ff */
[----:B------:R-:W0:Y:S04]  /*1130*/  LDCU UR4, c[0x0][0x390] ;  /* 0x00007200ff0477ac */ /* 0x000e280008000800 */
[----:B------:R-:W-:-:S05]  /*1140*/  IMAD.X R23, RZ, RZ, UR5, P0 ;  /* 0x00000005ff177e24 */ /* 0x000fca00080e06ff */
[----:B------:R-:W2:Y:S04]  /*1150*/  LDG.E.128.CONSTANT R12, desc[UR16][R22.64] ;  /* 0x00000010160c7981 */ /* 0x000ea8000c1e9d00 */
[----:B------:R-:W3:Y:S04]  /*1160*/  LDG.E.128.CONSTANT R16, desc[UR16][R22.64+0x10] ;  /* 0x0000101016107981 */ /* 0x000ee8000c1e9d00 */
[----:B------:R4:W5:Y:S01]  /*1170*/  LDG.E.128.CONSTANT R8, desc[UR16][R22.64+0x20] ;  /* 0x0000201016087981 */ /* 0x000962000c1e9d00 */
[----:B0-----:R-:W-:-:S11]  /*1180*/  UISETP.NE.AND UP0, UPT, UR4, 0x1, UPT ;  /* 0x000000010400788c */ /* 0x001fd6000bf05270 */
[----:B------:R-:W0:Y:S01]  /*1190*/  @UP0 LDCU UR4, c[0x0][0x38c] ;  /* 0x00007180ff0407ac */ /* 0x000e220008000800 */
[----:B------:R-:W-:Y:S01]  /*11a0*/  PLOP3.LUT P1, PT, PT, PT, UP0, 0x80, 0x8 ;  /* 0x000000000008781c */ /* 0x000fe20003f2f008 */
[----:B0-----:R-:W-:-:S04]  /*11b0*/  @UP0 UIADD3 UR4, UPT, UPT, UR18, UR4, URZ ;  /* 0x0000000412040290 */ /* 0x001fc8000fffe0ff */
[----:B-1----:R-:W-:-:S06]  /*11c0*/  @UP0 UIMAD.WIDE.U32 UR4, UR4, 0x4, UR6 ;  /* 0x00000004040408a5 */ /* 0x002fcc000f8e0006 */
[----:B------:R-:W-:Y:S01]  /*11d0*/  MOV R26, UR4 ;  /* 0x00000004001a7c02 */ /* 0x000fe20008000f00 */
[----:B------:R-:W-:Y:S01]  /*11e0*/  IMAD.U32 R27, RZ, RZ, UR5 ;  /* 0x00000005ff1b7e24 */ /* 0x000fe2000f8e00ff */
[----:B------:R-:W-:Y:S01]  /*11f0*/  UIMAD.WIDE.U32 UR6, UR18, 0x4, UR6 ;  /* 0x00000004120678a5 */ /* 0x000fe2000f8e0006 */
[----:B------:R-:W-:Y:S01]  /*1200*/  LOP3.LUT R24, R0, 0x1, RZ, 0xc0, !PT ;  /* 0x0000000100187812 */ /* 0x000fe200078ec0ff */
[----:B------:R-:W-:Y:S01]  /*1210*/  IMAD.MOV.U32 R25, RZ, RZ, 0x3da8ff83 ;  /* 0x3da8ff83ff197424 */ /* 0x000fe200078e00ff */
[----:B----4-:R-:W-:Y:S01]  /*1220*/  DMUL R22, R2, R2 ;  /* 0x0000000202167228 */ /* 0x010fe20000000000 */
[----:B------:R-:W4:Y:S01]  /*1230*/  @P1 LDG.E.CONSTANT R21, desc[UR16][R26.64] ;  /* 0x000000101a151981 */ /* 0x000f22000c1e9900 */
[----:B------:R-:W0:Y:S01]  /*1240*/  LDCU UR4, c[0x0][0x388] ;  /* 0x00007100ff0477ac */ /* 0x000e220008000800 */
[----:B------:R-:W-:Y:S02]  /*1250*/  IMAD.U32 R28, RZ, RZ, UR6 ;  /* 0x00000006ff1c7e24 */ /* 0x000fe4000f8e00ff */
[----:B------:R-:W-:-:S05]  /*1260*/  IMAD.U32 R29, RZ, RZ, UR7 ;  /* 0x00000007ff1d7e24 */ /* 0x000fca000f8e00ff */
[----:B------:R-:W4:Y:S01]  /*1270*/  LDG.E.CONSTANT R20, desc[UR16][R28.64] ;  /* 0x000000101c147981 */ /* 0x000f22000c1e9900 */
[----:B------:R-:W-:Y:S01]  /*1280*/  ISETP.NE.U32.AND P0, PT, R24, 0x1, PT ;  /* 0x000000011800780c */ /* 0x000fe20003f05070 */
[----:B------:R-:W-:-:S03]  /*1290*/  IMAD.MOV.U32 R24, RZ, RZ, 0x20fd8164 ;  /* 0x20fd8164ff187424 */ /* 0x000fc600078e00ff */
[----:B------:R-:W-:Y:S02]  /*12a0*/  FSEL R25, -R25, 0.11223486810922622681, !P0 ;  /* 0x3de5db6519197808 */ /* 0x000fe40004000100 */
[----:B------:R-:W-:Y:S01]  /*12b0*/  FSEL R24, R24, -8.06006814911005101289e+34, !P0 ;  /* 0xf9785eba18187808 */ /* 0x000fe20004000000 */
[----:B------:R-:W1:Y:S05]  /*12c0*/  S2UR UR5, SR_CgaCtaId ;  /* 0x00000000000579c3 */ /* 0x000e6a0000008800 */
[----:B--2---:R-:W-:-:S08]  /*12d0*/  DFMA R12, R22, R24, R12 ;  /* 0x00000018160c722b */ /* 0x004fd0000000000c */
[----:B------:R-:W-:-:S08]  /*12e0*/  DFMA R12, R22, R12, R14 ;  /* 0x0000000c160c722b */ /* 0x000fd0000000000e */
[----:B---3--:R-:W-:-:S08]  /*12f0*/  DFMA R12, R22, R12, R16 ;  /* 0x0000000c160c722b */ /* 0x008fd00000000010 */
[C---:B------:R-:W-:Y:S01]  /*1300*/  DFMA R12, R22.reuse, R12, R18 ;  /* 0x0000000c160c722b */ /* 0x040fe20000000012 */
[----:B0-----:R-:W0:Y:S07]  /*1310*/  I2F.F64.U32 R16, UR4 ;  /* 0x0000000400107d12 */ /* 0x001e2e0008201800 */
[----:B-----5:R-:W-:-:S08]  /*1320*/  DFMA R8, R22, R12, R8 ;  /* 0x0000000c1608722b */ /* 0x020fd00000000008 */
[----:B------:R-:W-:Y:S01]  /*1330*/  DFMA R8, R22, R8, R10 ;  /* 0x000000081608722b */ /* 0x000fe2000000000a */
[----:B0-----:R-:W0:Y:S07]  /*1340*/  MUFU.RCP64H R13, R17 ;  /* 0x00000011000d7308 */ /* 0x001e2e0000001800 */
[----:B------:R-:W-:Y:S02]  /*1350*/  DFMA R2, R8, R2, R2 ;  /* 0x000000020802722b */ /* 0x000fe40000000002 */
[----:B------:R-:W-:Y:S01]  /*1360*/  DFMA R8, R22, R8, 1 ;  /* 0x3ff000001608742b */ /* 0x000fe20000000008 */
[----:B------:R-:W-:Y:S01]  /*1370*/  VIADD R12, R17, 0x300402 ;  /* 0x00300402110c7836 */ /* 0x000fe20000000000 */
[----:B----4-:R-:W2:Y:S08]  /*1380*/  @P1 F2F.F64.F32 R10, R21 ;  /* 0x00000015000a1310 */ /* 0x010eb00000201800 */
[----:B------:R-:W-:-:S02]  /*1390*/  FSEL R14, R8, R2, !P0 ;  /* 0x00000002080e7208 */ /* 0x000fc40004000000 */
[----:B------:R-:W-:Y:S01]  /*13a0*/  FSEL R15, R9, R3, !P0 ;  /* 0x00000003090f7208 */ /* 0x000fe20004000000 */
[----:B0-----:R-:W-:-:S05]  /*13b0*/  DFMA R8, -R16, R12, 1 ;  /* 0x3ff000001008742b */ /* 0x001fca000000010c */
[----:B------:R-:W-:Y:S01]  /*13c0*/  DADD R2, RZ, -R14 ;  /* 0x00000000ff027229 */ /* 0x000fe2000000080e */
[----:B--2---:R-:W-:Y:S02]  /*13d0*/  @P1 R2UR UR8, R10 ;  /* 0x000000000a0812ca */ /* 0x004fe400000e0000 */
[----:B------:R-:W-:Y:S01]  /*13e0*/  @P1 R2UR UR9, R11 ;  /* 0x000000000b0912ca */ /* 0x000fe200000e0000 */
[----:B------:R-:W-:Y:S01]  /*13f0*/  DFMA R10, R8, R8, R8 ;  /* 0x00000008080a722b */ /* 0x000fe20000000008 */
[----:B------:R-:W-:Y:S01]  /*1400*/  LOP3.LUT P0, RZ, R0, 0x2, RZ, 0xc0, !PT ;  /* 0x0000000200ff7812 */ /* 0x000fe2000780c0ff */
[----:B------:R-:W-:Y:S01]  /*1410*/  DADD R8, R4, R4 ;  /* 0x0000000004087229 */ /* 0x000fe20000000004 */
[----:B------:R-:W0:Y:S03]  /*1420*/  F2F.F64.F32 R18, R20 ;  /* 0x0000001400127310 */ /* 0x000e260000201800 */
[----:B------:R-:W-:-:S02]  /*1430*/  FSEL R2, R14, R2, !P0 ;  /* 0x000000020e027208 */ /* 0x000fc40004000000 */
[----:B------:R-:W-:Y:S01]  /*1440*/  FSEL R3, R15, R3, !P0 ;  /* 0x000000030f037208 */ /* 0x000fe20004000000 */
[----:B------:R-:W-:Y:S01]  /*1450*/  UMOV UR4, 0x400 ;  /* 0x0000040000047882 */ /* 0x000fe20000000000 */
[----:B------:R-:W-:Y:S01]  /*1460*/  DFMA R10, R12, R10, R12 ;  /* 0x0000000a0c0a722b */ /* 0x000fe2000000000c */
[----:B-1----:R-:W-:-:S03]  /*1470*/  ULEA UR4, UR5, UR4, 0x18 ;  /* 0x0000000405047291 */ /* 0x002fc6000f8ec0ff */
[----:B------:R-:W-:Y:S02]  /*1480*/  DMUL R8, R8, R2 ;  /* 0x0000000208087228 */ /* 0x000fe40000000000 */
[----:B------:R-:W-:Y:S01]  /*1490*/  DADD R2, R6, 1 ;  /* 0x3ff0000006027429 */ /* 0x000fe20000000000 */
[----:B------:R-:W-:Y:S01]  /*14a0*/  FSETP.GEU.AND P0, PT, |R12|, 5.8789094863358348022e-39, PT ;  /* 0x004004020c00780b */ /* 0x000fe20003f0e200 */
[----:B------:R-:W-:Y:S02]  /*14b0*/  IMAD.U32 R22, RZ, RZ, UR8 ;  /* 0x00000008ff167e24 */ /* 0x000fe4000f8e00ff */
[----:B------:R-:W-:Y:S01]  /*14c0*/  IMAD.U32 R23, RZ, RZ, UR9 ;  /* 0x00000009ff177e24 */ /* 0x000fe2000f8e00ff */
[----:B------:R-:W-:-:S03]  /*14d0*/  DFMA R4, -R16, R10, 1 ;  /* 0x3ff000001004742b */ /* 0x000fc6000000010a */
[----:B------:R-:W-:Y:S01]  /*14e0*/  DADD R2, -R8, R2 ;  /* 0x0000000008027229 */ /* 0x000fe20000000102 */
[----:B------:R1:W-:Y:S01]  /*14f0*/  @P1 STS.64 [UR4+0x8], R22 ;  /* 0x00000816ff001988 */ /* 0x0003e20008000a04 */
[----:B------:R-:W-:Y:S01]  /*1500*/  UMOV UR5, URZ ;  /* 0x000000ff00057c82 */ /* 0x000fe20008000000 */
[----:B------:R-:W-:Y:S02]  /*1510*/  @UP0 UMOV UR5, UR9 ;  /* 0x0000000900050c82 */ /* 0x000fe40008000000 */
[----:B0-----:R1:W-:Y:S01]  /*1520*/  STS.64 [UR4], R18 ;  /* 0x00000012ff007988 */ /* 0x0013e20008000a04 */
[----:B------:R-:W-:Y:S01]  /*1530*/  UMOV UR4, URZ ;  /* 0x000000ff00047c82 */ /* 0x000fe20008000000 */
[----:B------:R-:W-:Y:S01]  /*1540*/  @UP0 UMOV UR4, UR8 ;  /* 0x0000000800040c82 */ /* 0x000fe20008000000 */
[----:B------:R-:W-:Y:S02]  /*1550*/  DFMA R10, R10, R4, R10 ;  /* 0x000000040a0a722b */ /* 0x000fe4000000000a */
[----:B------:R-:W-:-:S02]  /*1560*/  DADD R12, R18, UR4 ;  /* 0x00000004120c7e29 */ /* 0x000fc40008000000 */
[----:B------:R-:W-:Y:S01]  /*1570*/  DMUL R14, R2, 0.5 ;  /* 0x3fe00000020e7828 */ /* 0x000fe20000000000 */
[----:B------:R-:W-:Y:S10]  /*1580*/  @P0 BRA `(.L_x_15) ;  /* 0x0000000000100947 */ /* 0x000ff40003800000 */
[----:B------:R-:W-:-:S05]  /*1590*/  LOP3.LUT R0, R17, 0x7fffffff, RZ, 0xc0, !PT ;  /* 0x7fffffff11007812 */ /* 0x000fca00078ec0ff */
[----:B------:R-:W-:Y:S01]  /*15a0*/  VIADD R10, R0, 0xfff00000 ;  /* 0xfff00000000a7836 */ /* 0x000fe20000000000 */
[----:B------:R-:W-:-:S07]  /*15b0*/  MOV R0, 0x15d0 ;  /* 0x000015d000007802 */ /* 0x000fce0000000f00 */
[----:B-1----:R-:W-:Y:S05]  /*15c0*/  CALL.REL.NOINC `($__internal_0_$__cuda_sm20_dblrcp_rn_slowpath_v3) ;  /* 0x0000002000787944 */ /* 0x002fea0003c00000 */
.L_x_15:
[----:B------:R-:W0:Y:S02]  /*15d0*/  LDCU UR4, c[0x0][0x390] ;  /* 0x00007200ff0477ac */ /* 0x000e240008000800 */
[----:B0-----:R-:W-:-:S06]  /*15e0*/  UISETP.GE.U32.AND UP0, UPT, UR4, 0x3, UPT ;  /* 0x000000030400788c */ /* 0x001fcc000bf06070 */
[----:B------:R-:W-:-:S13]  /*15f0*/  PLOP3.LUT P0, PT, PT, PT, UP0, 0x80, 0x8 ;  /* 0x000000000008781c */ /* 0x000fda0003f0f008 */
[----:B------:R-:W-:Y:S05]  /*1600*/  @!P0 EXIT ;  /* 0x000000000000894d */ /* 0x000fea0003800000 */
[----:B------:R-:W0:Y:S01]  /*1610*/  LDCU UR10, c[0x0][0x388] ;  /* 0x00007100ff0a77ac */ /* 0x000e220008000800 */
[----:B------:R-:W-:Y:S01]  /*1620*/  DADD R16, R10, 1 ;  /* 0x3ff000000a107429 */ /* 0x000fe20000000000 */
[----:B-1----:R-:W-:Y:S01]  /*1630*/  CS2R R18, SRZ ;  /* 0x0000000000127805 */ /* 0x002fe2000001ff00 */
[----:B------:R-:W-:Y:S01]  /*1640*/  UISETP.NE.AND UP0, UPT, UR4, 0x3, UPT ;  /* 0x000000030400788c */ /* 0x000fe2000bf05270 */
[----:B------:R-:W-:-:S05]  /*1650*/  UMOV UR8, 0x2 ;  /* 0x0000000200087882 */ /* 0x000fca0000000000 */
[----:B------:R-:W-:Y:S01]  /*1660*/  DMUL R16, R16, 0.5 ;  /* 0x3fe0000010107828 */ /* 0x000fe20000000000 */
[----:B0-----:R-:W-:Y:S02]  /*1670*/  UIADD3 UR21, UPT, UPT, UR10, 0x1, URZ ;  /* 0x000000010a157890 */ /* 0x001fe4000fffe0ff */
[----:B------:R-:W-:Y:S10]  /*1680*/  BRA.U !UP0, `(.L_x_16) ;  /* 0x0000001508687547 */ /* 0x000ff4000b800000 */
[----:B------:R-:W0:Y:S01]  /*1690*/  LDCU UR11, c[0x0][0x38c] ;  /* 0x00007180ff0b77ac */ /* 0x000e220008000800 */
[----:B------:R-:W-:Y:S01]  /*16a0*/  CS2R R18, SRZ ;  /* 0x0000000000127805 */ /* 0x000fe2000001ff00 */
[----:B------:R-:W-:Y:S02]  /*16b0*/  ULOP3.LUT UR4, UR4, 0x7ffffffe, URZ, 0xc0, !UPT ;  /* 0x7ffffffe04047892 */ /* 0x000fe4000f8ec0ff */
[----:B------:R-:W-:Y:S01]  /*16c0*/  UIADD3 UR10, UPT, UPT, -UR10, 0x2, URZ ;  /* 0x000000020a0a7890 */ /* 0x000fe2000fffe1ff */
[----:B------:R-:W1:Y:S01]  /*16d0*/  LDCU UR20, c[0x0][0x38c] ;  /* 0x00007180ff1477ac */ /* 0x000e620008000800 */
[----:B------:R-:W2:Y:S01]  /*16e0*/  LDCU.64 UR26, c[0x0][0x3a0] ;  /* 0x00007400ff1a77ac */ /* 0x000ea20008000a00 */
[----:B------:R-:W3:Y:S01]  /*16f0*/  LDCU UR24, c[0x0][0x388] ;  /* 0x00007100ff1877ac */ /* 0x000ee20008000800 */
[----:B0-----:R-:W-:Y:S01]  /*1700*/  USHF.L.U32 UR8, UR11, 0x1, URZ ;  /* 0x000000010b087899 */ /* 0x001fe200080006ff */
[----:B------:R-:W0:Y:S01]  /*1710*/  LDCU.64 UR28, c[0x0][0x388] ;  /* 0x00007100ff1c77ac */ /* 0x000e220008000a00 */
[----:B------:R-:W-:-:S02]  /*1720*/  UIMAD UR11, UR11, 0x3, UR18 ;  /* 0x000000030b0b78a4 */ /* 0x000fc4000f8e0212 */
[----:B------:R-:W-:Y:S02]  /*1730*/  UIADD3 UR9, UPT, UPT, -UR4, URZ, URZ ;  /* 0x000000ff04097290 */ /* 0x000fe4000fffe1ff */
[----:B------:R-:W-:Y:S01]  /*1740*/  UIADD3 UR19, UPT, UPT, UR8, UR18, URZ ;  /* 0x0000001208137290 */ /* 0x000fe2000fffe0ff */
[----:B------:R-:W-:Y:S01]  /*1750*/  UMOV UR12, 0x1 ;  /* 0x00000001000c7882 */ /* 0x000fe20000000000 */
[----:B-123--:R-:W-:-:S10]  /*1760*/  UMOV UR13, UR8 ;  /* 0x00000008000d7c82 */ /* 0x00efd40008000000 */
.L_x_25:
[----:B------:R-:W-:Y:S02]  /*1770*/  UIMAD.WIDE UR4, UR13, 0x4, UR6 ;  /* 0x000000040d0478a5 */ /* 0x000fe4000f8e0206 */
[----:B------:R-:W-:-:S04]  /*1780*/  UIMAD.WIDE UR14, UR20, 0x4, UR6 ;  /* 0x00000004140e78a5 */ /* 0x000fc8000f8e0206 */
[----:B------:R-:W-:Y:S02]  /*1790*/  IMAD.U32 R20, RZ, RZ, UR4 ;  /* 0x00000004ff147e24 */ /* 0x000fe4000f8e00ff */
[----:B------:R-:W-:Y:S02]  /*17a0*/  IMAD.U32 R24, RZ, RZ, UR14 ;  /* 0x0000000eff187e24 */ /* 0x000fe4000f8e00ff */
[----:B------:R-:W-:Y:S02]  /*17b0*/  IMAD.U32 R21, RZ, RZ, UR5 ;  /* 0x00000005ff157e24 */ /* 0x000fe4000f8e00ff */
[----:B-1----:R-:W-:-:S03]  /*17c0*/  IMAD.U32 R25, RZ, RZ, UR15 ;  /* 0x0000000fff197e24 */ /* 0x002fc6000f8e00ff */
[----:B------:R1:W2:Y:S04]  /*17d0*/  LDG.E.CONSTANT R20, desc[UR16][R20.64] ;  /* 0x0000001014147981 */ /* 0x0002a8000c1e9900 */
[----:B------:R3:W4:Y:S01]  /*17e0*/  LDG.E.CONSTANT R24, desc[UR16][R24.64] ;  /* 0x0000001018187981 */ /* 0x000722000c1e9900 */
[----:B------:R-:W-:Y:S01]  /*17f0*/  IABS R0, UR21 ;  /* 0x0000001500007c13 */ /* 0x000fe20008000000 */
[----:B------:R-:W-:Y:S01]  /*1800*/  UIADD3 UR14, UPT, UPT, UR12, -0x1, URZ ;  /* 0xffffffff0c0e7890 */ /* 0x000fe2000fffe0ff */
[----:B------:R-:W-:Y:S01]  /*1810*/  IMAD.MOV.U32 R2, RZ, RZ, RZ ;  /* 0x000000ffff027224 */ /* 0x000fe200078e00ff */
[----:B------:R-:W-:Y:S01]  /*1820*/  MOV R26, 0x400 ;  /* 0x00000400001a7802 */ /* 0x000fe20000000f00 */
[----:B0-----:R-:W5:Y:S01]  /*1830*/  I2F.RP R4, R0 ;  /* 0x0000000000047306 */ /* 0x001f620000209400 */
[----:B-1----:R-:W-:Y:S01]  /*1840*/  IABS R21, UR21 ;  /* 0x0000001500157c13 */ /* 0x002fe20008000000 */
[----:B------:R-:W-:Y:S01]  /*1850*/  UIADD3 UR15, UPT, UPT, UR12, 0x2, URZ ;  /* 0x000000020c0f7890 */ /* 0x000fe2000fffe0ff */
[----:B------:R-:W-:Y:S01]  /*1860*/  IABS R22, UR14 ;  /* 0x0000000e00167c13 */ /* 0x000fe20008000000 */
[----:B---3--:R-:W1:Y:S01]  /*1870*/  S2R R25, SR_CgaCtaId ;  /* 0x0000000000197919 */ /* 0x008e620000008800 */
[----:B------:R-:W-:Y:S01]  /*1880*/  ISETP.LE.AND P2, PT, RZ, UR14, PT ;  /* 0x0000000eff007c0c */ /* 0x000fe2000bf43270 */
[----:B------:R-:W-:-:S04]  /*1890*/  UIADD3 UR14, UPT, UPT, UR12, 0x1, URZ ;  /* 0x000000010c0e7890 */ /* 0x000fc8000fffe0ff */
[----:B------:R-:W-:Y:S01]  /*18a0*/  UISETP.GE.AND UP0, UPT, UR14, UR24, UPT ;  /* 0x000000180e00728c */ /* 0x000fe2000bf06270 */
[----:B-----5:R-:W3:Y:S02]  /*18b0*/  MUFU.RCP R4, R4 ;  /* 0x0000000400047308 */ /* 0x020ee40000001000 */
[----:B---3--:R-:W-:-:S06]  /*18c0*/  VIADD R3, R4, 0xffffffe ;  /* 0x0ffffffe04037836 */ /* 0x008fcc0000000000 */
[----:B------:R-:W3:Y:S01]  /*18d0*/  I2F.U32.RP R4, UR21 ;  /* 0x0000001500047d06 */ /* 0x000ee20008209000 */
[----:B-1----:R-:W-:-:S07]  /*18e0*/  LEA R26, R25, R26, 0x18 ;  /* 0x0000001a191a7211 */ /* 0x002fce00078ec0ff */
[----:B------:R-:W1:Y:S08]  /*18f0*/  F2I.FTZ.U32.TRUNC.NTZ R3, R3 ;  /* 0x0000000300037305 */ /* 0x000e70000021f000 */
[----:B---3--:R-:W3:Y:S01]  /*1900*/  MUFU.RCP R4, R4 ;  /* 0x0000000400047308 */ /* 0x008ee20000001000 */
[----:B-1----:R-:W-:-:S05]  /*1910*/  IADD3 R5, PT, PT, RZ, -R3, RZ ;  /* 0x80000003ff057210 */ /* 0x002fca0007ffe0ff */
[----:B------:R-:W-:-:S04]  /*1920*/  IMAD R5, R5, R0, RZ ;  /* 0x0000000005057224 */ /* 0x000fc800078e02ff */
[----:B------:R-:W-:-:S04]  /*1930*/  IMAD.HI.U32 R2, R3, R5, R2 ;  /* 0x0000000503027227 */ /* 0x000fc800078e0002 */
[----:B------:R-:W-:Y:S02]  /*1940*/  IMAD.MOV.U32 R5, RZ, RZ, R22 ;  /* 0x000000ffff057224 */ /* 0x000fe400078e0016 */
[----:B------:R-:W-:Y:S01]  /*1950*/  IMAD.MOV R3, RZ, RZ, -R21 ;  /* 0x000000ffff037224 */ /* 0x000fe200078e0a15 */
[----:B------:R-:W-:Y:S01]  /*1960*/  IABS R21, UR12 ;  /* 0x0000000c00157c13 */ /* 0x000fe20008000000 */
[----:B------:R-:W-:-:S04]  /*1970*/  IMAD.HI.U32 R22, R2, R5, RZ ;  /* 0x0000000502167227 */ /* 0x000fc800078e00ff */
[----:B------:R-:W-:Y:S02]  /*1980*/  IMAD R5, R22, R3, R5 ;  /* 0x0000000316057224 */ /* 0x000fe400078e0205 */
[----:B------:R-:W-:-:S03]  /*1990*/  IMAD.HI.U32 R22, R2, R21, RZ ;  /* 0x0000001502167227 */ /* 0x000fc600078e00ff */
[----:B------:R-:W-:Y:S01]  /*19a0*/  ISETP.GT.U32.AND P0, PT, R0, R5, PT ;  /* 0x000000050000720c */ /* 0x000fe20003f04070 */
[----:B------:R-:W-:Y:S02]  /*19b0*/  IMAD R21, R22, R3, R21 ;  /* 0x0000000316157224 */ /* 0x000fe400078e0215 */
[----:B---3--:R-:W-:-:S04]  /*19c0*/  VIADD R22, R4, 0xffffffe ;  /* 0x0ffffffe04167836 */ /* 0x008fc80000000000 */
[----:B------:R1:W3:Y:S06]  /*19d0*/  F2I.FTZ.U32.TRUNC.NTZ R23, R22 ;  /* 0x0000001600177305 */ /* 0x0002ec000021f000 */
[----:B------:R-:W-:Y:S01]  /*19e0*/  @!P0 IMAD.IADD R5, R5, 0x1, -R0 ;  /* 0x0000000105058824 */ /* 0x000fe200078e0a00 */
[----:B------:R-:W-:Y:S01]  /*19f0*/  ISETP.GT.U32.AND P0, PT, R0, R21, PT ;  /* 0x000000150000720c */ /* 0x000fe20003f04070 */
[----:B-1----:R-:W-:-:S03]  /*1a00*/  IMAD.MOV.U32 R22, RZ, RZ, RZ ;  /* 0x000000ffff167224 */ /* 0x002fc600078e00ff */
[----:B------:R-:W-:Y:S01]  /*1a10*/  ISETP.GT.U32.AND P1, PT, R0, R5, PT ;  /* 0x000000050000720c */ /* 0x000fe20003f24070 */
[----:B---3--:R-:W-:-:S04]  /*1a20*/  IMAD.MOV R27, RZ, RZ, -R23 ;  /* 0x000000ffff1b7224 */ /* 0x008fc800078e0a17 */
[----:B------:R-:W-:-:S04]  /*1a30*/  IMAD R27, R27, UR21, RZ ;  /* 0x000000151b1b7c24 */ /* 0x000fc8000f8e02ff */
[----:B------:R-:W-:Y:S01]  /*1a40*/  @!P0 IMAD.IADD R21, R21, 0x1, -R0 ;  /* 0x0000000115158824 */ /* 0x000fe200078e0a00 */
[----:B------:R-:W-:-:S03]  /*1a50*/  ISETP.NE.AND P0, PT, RZ, UR21, PT ;  /* 0x00000015ff007c0c */ /* 0x000fc6000bf05270 */
[----:B------:R-:W-:Y:S01]  /*1a60*/  @!P1 IMAD.IADD R5, R5, 0x1, -R0 ;  /* 0x0000000105059824 */ /* 0x000fe200078e0a00 */
[----:B------:R-:W-:-:S03]  /*1a70*/  ISETP.GT.U32.AND P1, PT, R0, R21, PT ;  /* 0x000000150000720c */ /* 0x000fc60003f24070 */
[----:B------:R-:W-:Y:S01]  /*1a80*/  IMAD.MOV.U32 R4, RZ, RZ, R5 ;  /* 0x000000ffff047224 */ /* 0x000fe200078e0005 */
[----:B------:R-:W-:-:S03]  /*1a90*/  LOP3.LUT R5, RZ, UR21, RZ, 0x33, !PT ;  /* 0x00000015ff057c12 */ /* 0x000fc6000f8e33ff */
[----:B------:R-:W-:Y:S01]  /*1aa0*/  @!P2 IMAD.MOV R4, RZ, RZ, -R4 ;  /* 0x000000ffff04a224 */ /* 0x000fe200078e0a04 */
[----:B------:R-:W-:-:S04]  /*1ab0*/  ISETP.LE.AND P2, PT, RZ, UR12, PT ;  /* 0x0000000cff007c0c */ /* 0x000fc8000bf43270 */
[----:B------:R-:W-:Y:S01]  /*1ac0*/  SEL R25, R5, R4, !P0 ;  /* 0x0000000405197207 */ /* 0x000fe20004000000 */
[----:B------:R-:W-:Y:S01]  /*1ad0*/  IMAD.HI.U32 R4, R23, R27, R22 ;  /* 0x0000001b17047227 */ /* 0x000fe200078e0016 */
[----:B------:R-:W-:-:S03]  /*1ae0*/  MOV R27, UR21 ;  /* 0x00000015001b7c02 */ /* 0x000fc60008000f00 */
[----:B------:R-:W-:Y:S02]  /*1af0*/  IMAD R25, R25, 0x8, R26 ;  /* 0x0000000819197824 */ /* 0x000fe400078e021a */
[----:B------:R-:W-:Y:S02]  /*1b00*/  @!P1 IMAD.IADD R21, R21, 0x1, -R0 ;  /* 0x0000000115159824 */ /* 0x000fe400078e0a00 */
[----:B------:R-:W-:Y:S01]  /*1b10*/  IMAD.HI.U32 R4, R4, UR14, RZ ;  /* 0x0000000e04047c27 */ /* 0x000fe2000f8e00ff */
[----:B------:R-:W1:Y:S03]  /*1b20*/  LDS.64 R22, [R25] ;  /* 0x0000000019167984 */ /* 0x000e660000000a00 */
[----:B------:R-:W-:Y:S01]  /*1b30*/  @!P2 IMAD.MOV R21, RZ, RZ, -R21 ;  /* 0x000000ffff15a224 */ /* 0x000fe200078e0a15 */
[----:B------:R-:W-:Y:S01]  /*1b40*/  ISETP.NE.U32.AND P2, PT, RZ, UR21, PT ;  /* 0x00000015ff007c0c */ /* 0x000fe2000bf45070 */
[----:B------:R-:W-:-:S03]  /*1b50*/  IMAD.MOV R32, RZ, RZ, -R4 ;  /* 0x000000ffff207224 */ /* 0x000fc600078e0a04 */
[----:B------:R-:W-:Y:S01]  /*1b60*/  SEL R21, R5, R21, !P0 ;  /* 0x0000001505157207 */ /* 0x000fe20004000000 */
[----:B------:R-:W-:Y:S01]  /*1b70*/  IMAD R32, R32, R27, UR14 ;  /* 0x0000000e20207e24 */ /* 0x000fe2000f8e021b */
[----:B------:R-:W-:-:S03]  /*1b80*/  UMOV UR14, UR12 ;  /* 0x0000000c000e7c82 */ /* 0x000fc60008000000 */
[----:B------:R-:W-:Y:S01]  /*1b90*/  IMAD R4, R21, 0x8, R26 ;  /* 0x0000000815047824 */ /* 0x000fe200078e021a */
[----:B------:R-:W-:-:S04]  /*1ba0*/  ISETP.GE.U32.AND P1, PT, R32, UR21, PT ;  /* 0x0000001520007c0c */ /* 0x000fc8000bf26070 */
[----:B------:R-:W3:Y:S09]  /*1bb0*/  LDS.64 R28, [R4] ;  /* 0x00000000041c7984 */ /* 0x000ef20000000a00 */
[----:B------:R-:W-:-:S05]  /*1bc0*/  @P1 VIADD R32, R32, -UR21 ;  /* 0x8000001520201c36 */ /* 0x000fca0008000000 */
[----:B------:R-:W-:Y:S01]  /*1bd0*/  ISETP.GE.U32.AND P1, PT, R32, UR21, PT ;  /* 0x0000001520007c0c */ /* 0x000fe2000bf26070 */
[----:B-1----:R-:W-:-:S12]  /*1be0*/  DMUL R22, R6, R22 ;  /* 0x0000001606167228 */ /* 0x002fd80000000000 */
[----:B------:R-:W-:-:S05]  /*1bf0*/  @P1 VIADD R32, R32, -UR21 ;  /* 0x8000001520201c36 */ /* 0x000fca0008000000 */
[----:B------:R-:W-:-:S05]  /*1c00*/  SEL R27, R5, R32, !P2 ;  /* 0x00000020051b7207 */ /* 0x000fca0005000000 */
[----:B------:R-:W-:Y:S01]  /*1c10*/  IMAD R27, R27, 0x8, R26 ;  /* 0x000000081b1b7824 */ /* 0x000fe200078e021a */
[----:B--2---:R-:W-:Y:S08]  /*1c20*/  F2F.F64.F32 R20, R20 ;  /* 0x0000001400147310 */ /* 0x004ff00000201800 */
[----:B----4-:R-:W1:Y:S02]  /*1c30*/  F2F.F64.F32 R24, R24 ;  /* 0x0000001800187310 */ /* 0x010e640000201800 */
[----:B-1----:R-:W-:-:S08]  /*1c40*/  DADD R30, R20, R24 ;  /* 0x00000000141e7229 */ /* 0x002fd00000000018 */
[----:B------:R-:W-:-:S08]  /*1c50*/  DFMA R22, R14, R30, -R22 ;  /* 0x0000001e0e16722b */ /* 0x000fd00000000816 */
[----:B---3--:R-:W-:-:S07]  /*1c60*/  DFMA R22, R8, R28, R22 ;  /* 0x0000001c0816722b */ /* 0x008fce0000000016 */
[----:B------:R1:W-:Y:S03]  /*1c70*/  STS.64 [R27], R22 ;  /* 0x000000161b007388 */ /* 0x0003e60000000a00 */
[----:B------:R-:W-:Y:S02]  /*1c80*/  IMAD.MOV.U32 R24, RZ, RZ, R22 ;  /* 0x000000ffff187224 */ /* 0x000fe400078e0016 */
[----:B------:R-:W-:Y:S01]  /*1c90*/  IMAD.MOV.U32 R25, RZ, RZ, R23 ;  /* 0x000000ffff197224 */ /* 0x000fe200078e0017 */
[----:B------:R-:W-:Y:S06]  /*1ca0*/  BRA.U !UP0, `(.L_x_17) ;  /* 0x0000000508747547 */ /* 0x000fec000b800000 */
[----:B------:R-:W-:Y:S01]  /*1cb0*/  IABS R25, UR10 ;  /* 0x0000000a00197c13 */ /* 0x000fe20008000000 */
[----:B------:R-:W-:Y:S01]  /*1cc0*/  UMOV UR22, 0x47ae147b ;  /* 0x47ae147b00167882 */ /* 0x000fe20000000000 */
[----:B------:R-:W-:Y:S01]  /*1cd0*/  ISETP.LE.AND P2, PT, RZ, UR10, PT ;  /* 0x0000000aff007c0c */ /* 0x000fe2000bf43270 */
[----:B------:R-:W-:Y:S02]  /*1ce0*/  UMOV UR23, 0x3fa47ae1 ;  /* 0x3fa47ae100177882 */ /* 0x000fe40000000000 */
[----:B------:R-:W-:-:S04]  /*1cf0*/  IMAD.HI.U32 R2, R2, R25, RZ ;  /* 0x0000001902027227 */ /* 0x000fc800078e00ff */
[----:B------:R-:W-:-:S05]  /*1d00*/  IMAD R3, R2, R3, R25 ;  /* 0x0000000302037224 */ /* 0x000fca00078e0219 */
[----:B------:R-:W-:-:S13]  /*1d10*/  ISETP.GT.U32.AND P1, PT, R0, R3, PT ;  /* 0x000000030000720c */ /* 0x000fda0003f24070 */
[----:B------:R-:W-:-:S05]  /*1d20*/  @!P1 IMAD.IADD R3, R3, 0x1, -R0 ;  /* 0x0000000103039824 */ /* 0x000fca00078e0a00 */
[----:B------:R-:W-:-:S13]  /*1d30*/  ISETP.GT.U32.AND P1, PT, R0, R3, PT ;  /* 0x000000030000720c */ /* 0x000fda0003f24070 */
[----:B------:R-:W-:-:S04]  /*1d40*/  @!P1 IMAD.IADD R3, R3, 0x1, -R0 ;  /* 0x0000000103039824 */ /* 0x000fc800078e0a00 */
[----:B------:R-:W-:-:S05]  /*1d50*/  @!P2 IMAD.MOV R3, RZ, RZ, -R3 ;  /* 0x000000ffff03a224 */ /* 0x000fca00078e0a03 */
[----:B------:R-:W-:Y:S01]  /*1d60*/  SEL R3, R5, R3, !P0 ;  /* 0x0000000305037207 */ /* 0x000fe20004000000 */
[----:B------:R-:W-:-:S04]  /*1d70*/  IMAD.MOV.U32 R5, RZ, RZ, RZ ;  /* 0x000000ffff057224 */ /* 0x000fc800078e00ff */
[----:B------:R-:W-:Y:S01]  /*1d80*/  IMAD R24, R3, 0x8, R26 ;  /* 0x0000000803187824 */ /* 0x000fe200078e021a */
[----:B------:R-:W-:-:S05]  /*1d90*/  DADD R2, -R16, 1 ;  /* 0x3ff0000010027429 */ /* 0x000fca0000000100 */
[----:B------:R-:W1:Y:S02]  /*1da0*/  LDS.64 R24, [R24] ;  /* 0x0000000018187984 */ /* 0x000e640000000a00 */
[----:B-1----:R-:W-:-:S08]  /*1db0*/  DMUL R26, R16, R24 ;  /* 0x00000018101a7228 */ /* 0x002fd00000000000 */
[----:B------:R-:W-:-:S08]  /*1dc0*/  DFMA R2, R22, R2, R26 ;  /* 0x000000021602722b */ /* 0x000fd0000000001a */
[----:B------:R-:W-:-:S08]  /*1dd0*/  DFMA R28, -R10, R12, R2 ;  /* 0x0000000c0a1c722b */ /* 0x000fd00000000102 */
[----:B------:R-:W-:Y:S01]  /*1de0*/  DMUL R2, R28, UR22 ;  /* 0x000000161c027c28 */ /* 0x000fe20008000000 */
[----:B------:R-:W-:Y:S01]  /*1df0*/  UMOV UR22, 0xeb851eb8 ;  /* 0xeb851eb800167882 */ /* 0x000fe20000000000 */
[----:B------:R-:W-:-:S06]  /*1e00*/  UMOV UR23, 0x3feeb851 ;  /* 0x3feeb85100177882 */ /* 0x000fcc0000000000 */
[----:B------:R-:W-:-:S08]  /*1e10*/  DMUL R2, R28, R2 ;  /* 0x000000021c027228 */ /* 0x000fd00000000000 */
[----:B------:R-:W-:-:S10]  /*1e20*/  DFMA R18, R18, UR22, R2 ;  /* 0x0000001612127c2b */ /* 0x000fd40008000002 */
[----:B------:R-:W-:Y:S02]  /*1e30*/  IADD3 R0, P0, PT, R18, -0x1, RZ ;  /* 0xffffffff12007810 */ /* 0x000fe40007f1e0ff */
[C---:B------:R-:W-:Y:S02]  /*1e40*/  LOP3.LUT R2, R19.reuse, 0x7fffffff, RZ, 0xc0, !PT ;  /* 0x7fffffff13027812 */ /* 0x040fe400078ec0ff */
[----:B------:R-:W-:Y:S02]  /*1e50*/  ISETP.LT.U32.AND P2, PT, R0, -0x1, PT ;  /* 0xffffffff0000780c */ /* 0x000fe40003f41070 */
[----:B------:R-:W-:Y:S02]  /*1e60*/  ISETP.GE.AND P1, PT, R19, RZ, PT ;  /* 0x000000ff1300720c */ /* 0x000fe40003f26270 */
[----:B------:R-:W-:Y:S02]  /*1e70*/  IADD3.X R0, PT, PT, R2, -0x1, RZ, P0, !PT ;  /* 0xffffffff02007810 */ /* 0x000fe400007fe4ff */
[----:B------:R-:W-:-:S02]  /*1e80*/  ISETP.EQ.U32.AND P0, PT, R18, RZ, PT ;  /* 0x000000ff1200720c */ /* 0x000fc40003f02070 */
[----:B------:R-:W-:Y:S02]  /*1e90*/  ISETP.LT.U32.AND.EX P2, PT, R0, 0xfffff, !P1, P2 ;  /* 0x000fffff0000780c */ /* 0x000fe40004f41120 */
[----:B------:R-:W-:Y:S02]  /*1ea0*/  IADD3 R0, P4, PT, RZ, R18, RZ ;  /* 0x00000012ff007210 */ /* 0x000fe40007f9e0ff */
[----:B------:R-:W-:Y:S02]  /*1eb0*/  ISETP.EQ.OR.EX P5, PT, R2, RZ, P2, P0 ;  /* 0x000000ff0200720c */ /* 0x000fe400017a2700 */
[----:B------:R-:W-:Y:S02]  /*1ec0*/  ISETP.LT.U32.AND P3, PT, R0, RZ, PT ;  /* 0x000000ff0000720c */ /* 0x000fe40003f61070 */
[----:B------:R-:W-:Y:S02]  /*1ed0*/  ISETP.GT.U32.AND P2, PT, R18, RZ, PT ;  /* 0x000000ff1200720c */ /* 0x000fe40003f44070 */
[----:B------:R-:W-:-:S02]  /*1ee0*/  IADD3.X R0, PT, PT, R2, -0x100000, RZ, P4, !PT ;  /* 0xfff0000002007810 */ /* 0x000fc400027fe4ff */
[----:B------:R-:W-:Y:S02]  /*1ef0*/  ISETP.EQ.OR.EX P5, PT, R2, 0x7ff00000, P5, P0 ;  /* 0x7ff000000200780c */ /* 0x000fe40002fa2700 */
[----:B------:R-:W-:Y:S02]  /*1f00*/  ISETP.LT.U32.AND.EX P3, PT, R0, 0x7fe00000, !P1, P3 ;  /* 0x7fe000000000780c */ /* 0x000fe40004f61130 */
[----:B------:R-:W-:-:S04]  /*1f10*/  ISETP.GT.OR.EX P2, PT, R2, 0x7ff00000, P5, P2 ;  /* 0x7ff000000200780c */ /* 0x000fc80002f44720 */
[----:B------:R-:W-:-:S13]  /*1f20*/  PLOP3.LUT P2, PT, P2, P3, PT, 0xf8, 0x8f ;  /* 0x00000000008f781c */ /* 0x000fda0001747f70 */
[----:B------:R-:W-:Y:S05]  /*1f30*/  @P2 BRA `(.L_x_18) ;  /* 0x0000000000bc2947 */ /* 0x000fea0003800000 */
[----:B------:R-:W1:Y:S01]  /*1f40*/  MUFU.RSQ64H R27, R19 ;  /* 0x00000013001b7308 */ /* 0x000e620000001c00 */
[----:B------:R-:W-:Y:S01]  /*1f50*/  VIADD R26, R19, 0xfcb00000 ;  /* 0xfcb00000131a7836 */ /* 0x000fe20000000000 */
[----:B------:R-:W-:Y:S01]  /*1f60*/  MOV R31, 0x3fd80000 ;  /* 0x3fd80000001f7802 */ /* 0x000fe20000000f00 */
[----:B------:R-:W-:-:S03]  /*1f70*/  IMAD.MOV.U32 R30, RZ, RZ, 0x0 ;  /* 0x00000000ff1e7424 */ /* 0x000fc600078e00ff */
[----:B------:R-:W-:Y:S01]  /*1f80*/  ISETP.GE.U32.AND P0, PT, R26, 0x7ca00000, PT ;  /* 0x7ca000001a00780c */ /* 0x000fe20003f06070 */
[----:B-1----:R-:W-:-:S08]  /*1f90*/  DMUL R2, R26, R26 ;  /* 0x0000001a1a027228 */ /* 0x002fd00000000000 */
[----:B------:R-:W-:-:S08]  /*1fa0*/  DFMA R2, R18, -R2, 1 ;  /* 0x3ff000001202742b */ /* 0x000fd00000000802 */
[----:B------:R-:W-:Y:S02]  /*1fb0*/  DFMA R30, R2, R30, 0.5 ;  /* 0x3fe00000021e742b */ /* 0x000fe4000000001e */
[----:B------:R-:W-:-:S08]  /*1fc0*/  DMUL R2, R26, R2 ;  /* 0x000000021a027228 */ /* 0x000fd00000000000 */
[----:B------:R-:W-:-:S08]  /*1fd0*/  DFMA R2, R30, R2, R26 ;  /* 0x000000021e02722b */ /* 0x000fd0000000001a */
[----:B------:R-:W-:Y:S02]  /*1fe0*/  DMUL R34, R18, R2 ;  /* 0x0000000212227228 */ /* 0x000fe40000000000 */
[----:B------:R-:W-:Y:S02]  /*1ff0*/  VIADD R33, R3, 0xfff00000 ;  /* 0xfff0000003217836 */ /* 0x000fe40000000000 */
[----:B------:R-:W-:-:S04]  /*2000*/  IMAD.MOV.U32 R32, RZ, RZ, R2 ;  /* 0x000000ffff207224 */ /* 0x000fc800078e0002 */
[----:B------:R-:W-:-:S08]  /*2010*/  DFMA R36, R34, -R34, R18 ;  /* 0x800000222224722b */ /* 0x000fd00000000012 */
[----:B------:R-:W-:Y:S01]  /*2020*/  DFMA R30, R36, R32, R34 ;  /* 0x00000020241e722b */ /* 0x000fe20000000022 */
[----:B------:R-:W-:Y:S10]  /*2030*/  @!P0 BRA `(.L_x_19) ;  /* 0x00000000002c8947 */ /* 0x000ff40003800000 */
[----:B------:R-:W-:Y:S01]  /*2040*/  IMAD.MOV.U32 R32, RZ, RZ, R2 ;  /* 0x000000ffff207224 */ /* 0x000fe200078e0002 */
[----:B------:R-:W-:Y:S01]  /*2050*/  MOV R0, 0x20d0 ;  /* 0x000020d000007802 */ /* 0x000fe20000000f00 */
[----:B------:R-:W-:Y:S02]  /*2060*/  IMAD.MOV.U32 R30, RZ, RZ, R34 ;  /* 0x000000ffff1e7224 */ /* 0x000fe400078e0022 */
[----:B------:R-:W-:Y:S02]  /*2070*/  IMAD.MOV.U32 R2, RZ, RZ, R36 ;  /* 0x000000ffff027224 */ /* 0x000fe400078e0024 */
[----:B------:R-:W-:Y:S02]  /*2080*/  IMAD.MOV.U32 R3, RZ, RZ, R37 ;  /* 0x000000ffff037224 */ /* 0x000fe400078e0025 */
[----:B------:R-:W-:Y:S02]  /*2090*/  IMAD.MOV.U32 R31, RZ, RZ, R35 ;  /* 0x000000ffff1f7224 */ /* 0x000fe400078e0023 */
[----:B------:R-:W-:-:S02]  /*20a0*/  IMAD.MOV.U32 R34, RZ, RZ, R18 ;  /* 0x000000ffff227224 */ /* 0x000fc400078e0012 */
[----:B------:R-:W-:-:S07]  /*20b0*/  IMAD.MOV.U32 R27, RZ, RZ, R19 ;  /* 0x000000ffff1b7224 */ /* 0x000fce00078e0013 */
[----:B0-----:R-:W-:Y:S05]  /*20c0*/  CALL.REL.NOINC `($__internal_2_$__cuda_sm20_dsqrt_rn_f64_mediumpath_v1) ;  /* 0x0000001c00cc7944 */ /* 0x001fea0003c00000 */
[----:B------:R-:W-:Y:S02]  /*20d0*/  IMAD.MOV.U32 R30, RZ, RZ, R26 ;  /* 0x000000ffff1e7224 */ /* 0x000fe400078e001a */
[----:B------:R-:W-:-:S07]  /*20e0*/  IMAD.MOV.U32 R31, RZ, RZ, R27 ;  /* 0x000000ffff1f7224 */ /* 0x000fce00078e001b */
.L_x_19:
[----:B------:R-:W1:Y:S01]  /*20f0*/  MUFU.RCP64H R3, R31 ;  /* 0x0000001f00037308 */ /* 0x000e620000001800 */
[----:B------:R-:W-:Y:S01]  /*2100*/  IMAD.MOV.U32 R2, RZ, RZ, 0x1 ;  /* 0x00000001ff027424 */ /* 0x000fe200078e00ff */
[----:B------:R-:W-:-:S05]  /*2110*/  FSETP.GEU.AND P1, PT, |R29|, 6.5827683646048100446e-37, PT ;  /* 0x036000001d00780b */ /* 0x000fca0003f2e200 */
[----:B-1----:R-:W-:-:S08]  /*2120*/  DFMA R26, R2, -R30, 1 ;  /* 0x3ff00000021a742b */ /* 0x002fd0000000081e */
[----:B------:R-:W-:-:S08]  /*2130*/  DFMA R26, R26, R26, R26 ;  /* 0x0000001a1a1a722b */ /* 0x000fd0000000001a */
[----:B------:R-:W-:-:S08]  /*2140*/  DFMA R26, R2, R26, R2 ;  /* 0x0000001a021a722b */ /* 0x000fd00000000002 */
[----:B------:R-:W-:-:S08]  /*2150*/  DFMA R2, R26, -R30, 1 ;  /* 0x3ff000001a02742b */ /* 0x000fd0000000081e */
[----:B------:R-:W-:-:S08]  /*2160*/  DFMA R2, R26, R2, R26 ;  /* 0x000000021a02722b */ /* 0x000fd0000000001a */
[----:B------:R-:W-:-:S08]  /*2170*/  DMUL R26, R28, R2 ;  /* 0x000000021c1a7228 */ /* 0x000fd00000000000 */
[----:B------:R-:W-:-:S08]  /*2180*/  DFMA R32, R26, -R30, R28 ;  /* 0x8000001e1a20722b */ /* 0x000fd0000000001c */
[----:B------:R-:W-:-:S10]  /*2190*/  DFMA R2, R2, R32, R26 ;  /* 0x000000200202722b */ /* 0x000fd4000000001a */
[----:B------:R-:W-:-:S05]  /*21a0*/  FFMA R0, RZ, R31, R3 ;  /* 0x0000001fff007223 */ /* 0x000fca0000000003 */
[----:B------:R-:W-:-:S13]  /*21b0*/  FSETP.GT.AND P0, PT, |R0|, 1.469367938527859385e-39, PT ;  /* 0x001000000000780b */ /* 0x000fda0003f04200 */
[----:B------:R-:W-:Y:S05]  /*21c0*/  @P0 BRA P1, `(.L_x_20) ;  /* 0x0000000000140947 */ /* 0x000fea0000800000 */
[----:B------:R-:W-:Y:S01]  /*21d0*/  IMAD.MOV.U32 R26, RZ, RZ, R30 ;  /* 0x000000ffff1a7224 */ /* 0x000fe200078e001e */
[----:B------:R-:W-:-:S07]  /*21e0*/  MOV R0, 0x2200 ;  /* 0x0000220000007802 */ /* 0x000fce0000000f00 */
[----:B0-----:R-:W-:Y:S05]  /*21f0*/  CALL.REL.NOINC `($__internal_1_$__cuda_sm20_div_rn_f64_full) ;  /* 0x0000001800147944 */ /* 0x001fea0003c00000 */
[----:B------:R-:W-:Y:S01]  /*2200*/  IMAD.MOV.U32 R2, RZ, RZ, R34 ;  /* 0x000000ffff027224 */ /* 0x000fe200078e0022 */
[----:B------:R-:W-:-:S07]  /*2210*/  MOV R3, R35 ;  /* 0x0000002300037202 */ /* 0x000fce0000000f00 */
.L_x_20:
[----:B------:R1:W2:Y:S02]  /*2220*/  F2F.F32.F64 R5, R2 ;  /* 0x0000000200057310 */ /* 0x0002a40000301000 */
.L_x_18:
[----:B------:R-:W-:Y:S01]  /*2230*/  UIMAD.WIDE UR22, UR19, 0x4, UR26 ;  /* 0x00000004131678a5 */ /* 0x000fe2000f8e021a */
[----:B------:R-:W-:-:S05]  /*2240*/  DADD R24, R22, -R24 ;  /* 0x0000000016187229 */ /* 0x000fca0000000818 */
[----:B-1----:R-:W-:Y:S02]  /*2250*/  IMAD.U32 R2, RZ, RZ, UR22 ;  /* 0x00000016ff027e24 */ /* 0x002fe4000f8e00ff */
[----:B------:R-:W-:-:S05]  /*2260*/  IMAD.U32 R3, RZ, RZ, UR23 ;  /* 0x00000017ff037e24 */ /* 0x000fca000f8e00ff */
[----:B--2---:R2:W-:Y:S02]  /*2270*/  STG.E desc[UR16][R2.64], R5 ;  /* 0x0000000502007986 */ /* 0x0045e4000c101910 */
.L_x_17:
[----:B0-----:R-:W-:Y:S01]  /*2280*/  UIMAD.WIDE UR4, UR29, 0x4, UR4 ;  /* 0x000000041d0478a5 */ /* 0x001fe2000f8e0204 */
[----:B------:R-:W0:Y:S01]  /*2290*/  I2F.U32.RP R28, UR21 ;  /* 0x00000015001c7d06 */ /* 0x000e220008209000 */
[----:B--2---:R-:W2:Y:S04]  /*22a0*/  LDS.64 R4, [R4] ;  /* 0x0000000004047984 */ /* 0x004ea80000000a00 */
[----:B------:R-:W-:Y:S02]  /*22b0*/  IMAD.U32 R26, RZ, RZ, UR4 ;  /* 0x00000004ff1a7e24 */ /* 0x000fe4000f8e00ff */
[----:B-1----:R-:W-:-:S05]  /*22c0*/  IMAD.U32 R27, RZ, RZ, UR5 ;  /* 0x00000005ff1b7e24 */ /* 0x002fca000f8e00ff */
[----:B------:R1:W3:Y:S01]  /*22d0*/  LDG.E.CONSTANT R26, desc[UR16][R26.64] ;  /* 0x000000101a1a7981 */ /* 0x0002e2000c1e9900 */
[----:B------:R-:W4:Y:S01]  /*22e0*/  S2UR UR5, SR_CgaCtaId ;  /* 0x00000000000579c3 */ /* 0x000f220000008800 */
[----:B------:R-:W-:Y:S01]  /*22f0*/  ISETP.NE.U32.AND P1, PT, RZ, UR21, PT ;  /* 0x00000015ff007c0c */ /* 0x000fe2000bf25070 */
[----:B0-----:R-:W0:Y:S01]  /*2300*/  MUFU.RCP R28, R28 ;  /* 0x0000001c001c7308 */ /* 0x001e220000001000 */
[----:B------:R-:W-:Y:S01]  /*2310*/  UMOV UR4, 0x400 ;  /* 0x0000040000047882 */ /* 0x000fe20000000000 */
[----:B------:R-:W-:Y:S01]  /*2320*/  UISETP.GE.AND UP0, UPT, UR15, UR28, UPT ;  /* 0x0000001c0f00728c */ /* 0x000fe2000bf06270 */
[----:B-1----:R-:W-:Y:S02]  /*2330*/  IMAD.U32 R27, RZ, RZ, UR21 ;  /* 0x00000015ff1b7e24 */ /* 0x002fe4000f8e00ff */
[----:B0-----:R-:W-:-:S04]  /*2340*/  VIADD R2, R28, 0xffffffe ;  /* 0x0ffffffe1c027836 */ /* 0x001fc80000000000 */
[----:B------:R0:W1:Y:S01]  /*2350*/  F2I.FTZ.U32.TRUNC.NTZ R3, R2 ;  /* 0x0000000200037305 */ /* 0x000062000021f000 */
[----:B----4-:R-:W-:Y:S01]  /*2360*/  ULEA UR4, UR5, UR4, 0x18 ;  /* 0x0000000405047291 */ /* 0x010fe2000f8ec0ff */
[----:B--2---:R-:W-:Y:S01]  /*2370*/  DMUL R4, R6, R4 ;  /* 0x0000000406047228 */ /* 0x004fe20000000000 */
[----:B0-----:R-:W-:Y:S02]  /*2380*/  IMAD.MOV.U32 R2, RZ, RZ, RZ ;  /* 0x000000ffff027224 */ /* 0x001fe400078e00ff */
[----:B-1----:R-:W-:-:S04]  /*2390*/  IMAD.MOV R29, RZ, RZ, -R3 ;  /* 0x000000ffff1d7224 */ /* 0x002fc800078e0a03 */
[----:B------:R-:W-:-:S04]  /*23a0*/  IMAD R29, R29, UR21, RZ ;  /* 0x000000151d1d7c24 */ /* 0x000fc8000f8e02ff */
[----:B------:R-:W-:-:S06]  /*23b0*/  IMAD.HI.U32 R0, R3, R29, R2 ;  /* 0x0000001d03007227 */ /* 0x000fcc00078e0002 */
[----:B------:R-:W-:-:S04]  /*23c0*/  IMAD.HI.U32 R0, R0, UR15, RZ ;  /* 0x0000000f00007c27 */ /* 0x000fc8000f8e00ff */
[----:B------:R-:W-:-:S04]  /*23d0*/  IMAD.MOV R0, RZ, RZ, -R0 ;  /* 0x000000ffff007224 */ /* 0x000fc800078e0a00 */
[----:B------:R-:W-:Y:S01]  /*23e0*/  IMAD R27, R0, R27, UR15 ;  /* 0x0000000f001b7e24 */ /* 0x000fe2000f8e021b */
[----:B------:R-:W-:-:S04]  /*23f0*/  LOP3.LUT R0, RZ, UR21, RZ, 0x33, !PT ;  /* 0x00000015ff007c12 */ /* 0x000fc8000f8e33ff */
[----:B------:R-:W-:-:S13]  /*2400*/  ISETP.GE.U32.AND P0, PT, R27, UR21, PT ;  /* 0x000000151b007c0c */ /* 0x000fda000bf06070 */
[----:B------:R-:W-:-:S05]  /*2410*/  @P0 VIADD R27, R27, -UR21 ;  /* 0x800000151b1b0c36 */ /* 0x000fca0008000000 */
[----:B------:R-:W-:-:S13]  /*2420*/  ISETP.GE.U32.AND P0, PT, R27, UR21, PT ;  /* 0x000000151b007c0c */ /* 0x000fda000bf06070 */
[----:B------:R-:W-:-:S05]  /*2430*/  @P0 VIADD R27, R27, -UR21 ;  /* 0x800000151b1b0c36 */ /* 0x000fca0008000000 */
[----:B------:R-:W-:-:S04]  /*2440*/  SEL R27, R0, R27, !P1 ;  /* 0x0000001b001b7207 */ /* 0x000fc80004800000 */
[----:B------:R-:W-:Y:S01]  /*2450*/  LEA R27, R27, UR4, 0x3 ;  /* 0x000000041b1b7c11 */ /* 0x000fe2000f8e18ff */
[----:B---3--:R-:W0:Y:S02]  /*2460*/  F2F.F64.F32 R2, R26 ;  /* 0x0000001a00027310 */ /* 0x008e240000201800 */
[----:B0-----:R-:W-:Y:S02]  /*2470*/  DADD R2, R20, R2 ;  /* 0x0000000014027229 */ /* 0x001fe40000000002 */
[----:B------:R-:W-:-:S06]  /*2480*/  DADD R20, R24, R12 ;  /* 0x0000000018147229 */ /* 0x000fcc000000000c */
[----:B------:R-:W-:-:S08]  /*2490*/  DFMA R4, R14, R2, -R4 ;  /* 0x000000020e04722b */ /* 0x000fd00000000804 */
[----:B------:R-:W-:-:S07]  /*24a0*/  DFMA R4, R8, R22, R4 ;  /* 0x000000160804722b */ /* 0x000fce0000000004 */
[----:B------:R0:W-:Y:S01]  /*24b0*/  STS.64 [R27], R4 ;  /* 0x000000041b007388 */ /* 0x0001e20000000a00 */
[----:B------:R-:W-:Y:S05]  /*24c0*/  BRA.U !UP0, `(.L_x_21) ;  /* 0x0000000508ac7547 */ /* 0x000fea000b800000 */
[----:B------:R-:W-:Y:S01]  /*24d0*/  IABS R13, UR21 ;  /* 0x00000015000d7c13 */ /* 0x000fe20008000000 */
[----:B------:R-:W-:Y:S01]  /*24e0*/  UIADD3 UR5, UPT, UPT, UR10, 0x1, URZ ;  /* 0x000000010a057890 */ /* 0x000fe2000fffe0ff */
[----:B------:R-:W-:Y:S01]  /*24f0*/  IABS R24, UR21 ;  /* 0x0000001500187c13 */ /* 0x000fe20008000000 */
[----:B------:R-:W-:Y:S01]  /*2500*/  IMAD.MOV.U32 R25, RZ, RZ, RZ ;  /* 0x000000ffff197224 */ /* 0x000fe200078e00ff */
[----:B------:R-:W1:Y:S03]  /*2510*/  I2F.RP R12, R13 ;  /* 0x0000000d000c7306 */ /* 0x000e660000209400 */
[----:B------:R-:W-:Y:S01]  /*2520*/  IMAD.MOV R24, RZ, RZ, -R24 ;  /* 0x000000ffff187224 */ /* 0x000fe200078e0a18 */
[----:B------:R-:W-:-:S04]  /*2530*/  ISETP.LE.AND P1, PT, RZ, UR5, PT ;  /* 0x00000005ff007c0c */ /* 0x000fc8000bf23270 */
[----:B-1----:R-:W1:Y:S02]  /*2540*/  MUFU.RCP R12, R12 ;  /* 0x0000000c000c7308 */ /* 0x002e640000001000 */
[----:B-1----:R-:W-:-:S06]  /*2550*/  VIADD R2, R12, 0xffffffe ;  /* 0x0ffffffe0c027836 */ /* 0x002fcc0000000000 */
[----:B------:R1:W2:Y:S02]  /*2560*/  F2I.FTZ.U32.TRUNC.NTZ R3, R2 ;  /* 0x0000000200037305 */ /* 0x0002a4000021f000 */
[----:B-1----:R-:W-:Y:S01]  /*2570*/  MOV R2, RZ ;  /* 0x000000ff00027202 */ /* 0x002fe20000000f00 */
[----:B--2---:R-:W-:-:S04]  /*2580*/  IMAD.MOV R22, RZ, RZ, -R3 ;  /* 0x000000ffff167224 */ /* 0x004fc800078e0a03 */
[----:B------:R-:W-:Y:S01]  /*2590*/  IMAD R23, R22, R13, RZ ;  /* 0x0000000d16177224 */ /* 0x000fe200078e02ff */
[----:B------:R-:W-:Y:S01]  /*25a0*/  IABS R22, UR5 ;  /* 0x0000000500167c13 */ /* 0x000fe20008000000 */
[----:B------:R-:W-:Y:S02]  /*25b0*/  UMOV UR5, 0x3fa47ae1 ;  /* 0x3fa47ae100057882 */ /* 0x000fe40000000000 */
[----:B------:R-:W-:-:S04]  /*25c0*/  IMAD.HI.U32 R12, R3, R23, R2 ;  /* 0x00000017030c7227 */ /* 0x000fc800078e0002 */
[----:B------:R-:W-:Y:S02]  /*25d0*/  IMAD.MOV.U32 R3, RZ, RZ, R22 ;  /* 0x000000ffff037224 */ /* 0x000fe400078e0016 */
[----:B------:R-:W-:Y:S02]  /*25e0*/  IMAD.MOV.U32 R22, RZ, RZ, R24 ;  /* 0x000000ffff167224 */ /* 0x000fe400078e0018 */
[----:B------:R-:W-:-:S04]  /*25f0*/  IMAD.HI.U32 R2, R12, R3, RZ ;  /* 0x000000030c027227 */ /* 0x000fc800078e00ff */
[----:B------:R-:W-:Y:S01]  /*2600*/  IMAD R2, R2, R22, R3 ;  /* 0x0000001602027224 */ /* 0x000fe200078e0203 */
[----:B------:R-:W-:-:S04]  /*2610*/  DADD R22, -R16, 1 ;  /* 0x3ff0000010167429 */ /* 0x000fc80000000100 */
[----:B------:R-:W-:-:S13]  /*2620*/  ISETP.GT.U32.AND P0, PT, R13, R2, PT ;  /* 0x000000020d00720c */ /* 0x000fda0003f04070 */
[----:B------:R-:W-:-:S05]  /*2630*/  @!P0 IMAD.IADD R2, R2, 0x1, -R13 ;  /* 0x0000000102028824 */ /* 0x000fca00078e0a0d */
[----:B------:R-:W-:-:S13]  /*2640*/  ISETP.GT.U32.AND P0, PT, R13, R2, PT ;  /* 0x000000020d00720c */ /* 0x000fda0003f04070 */
[----:B------:R-:W-:Y:S01]  /*2650*/  @!P0 IMAD.IADD R2, R2, 0x1, -R13 ;  /* 0x0000000102028824 */ /* 0x000fe200078e0a0d */
[----:B------:R-:W-:-:S03]  /*2660*/  ISETP.NE.AND P0, PT, RZ, UR21, PT ;  /* 0x00000015ff007c0c */ /* 0x000fc6000bf05270 */
[----:B------:R-:W-:-:S05]  /*2670*/  @!P1 IMAD.MOV R2, RZ, RZ, -R2 ;  /* 0x000000ffff029224 */ /* 0x000fca00078e0a02 */
[----:B------:R-:W-:-:S04]  /*2680*/  SEL R0, R0, R2, !P0 ;  /* 0x0000000200007207 */ /* 0x000fc80004000000 */
[----:B------:R-:W-:Y:S01]  /*2690*/  LEA R0, R0, UR4, 0x3 ;  /* 0x0000000400007c11 */ /* 0x000fe2000f8e18ff */
[----:B------:R-:W-:-:S04]  /*26a0*/  UMOV UR4, 0x47ae147b ;  /* 0x47ae147b00047882 */ /* 0x000fc80000000000 */
[----:B------:R-:W1:Y:S02]  /*26b0*/  LDS.64 R12, [R0] ;  /* 0x00000000000c7984 */ /* 0x000e640000000a00 */
[----:B-1----:R-:W-:-:S08]  /*26c0*/  DMUL R2, R16, R12 ;  /* 0x0000000c10027228 */ /* 0x002fd00000000000 */
[----:B------:R-:W-:-:S08]  /*26d0*/  DFMA R2, R22, R4, R2 ;  /* 0x000000041602722b */ /* 0x000fd00000000002 */
[----:B------:R-:W-:-:S08]  /*26e0*/  DFMA R22, R20, -R10, R2 ;  /* 0x8000000a1416722b */ /* 0x000fd00000000002 */
[----:B------:R-:W-:Y:S01]  /*26f0*/  DMUL R2, R22, UR4 ;  /* 0x0000000416027c28 */ /* 0x000fe20008000000 */
[----:B------:R-:W-:Y:S01]  /*2700*/  UMOV UR4, 0xeb851eb8 ;  /* 0xeb851eb800047882 */ /* 0x000fe20000000000 */
[----:B------:R-:W-:-:S06]  /*2710*/  UMOV UR5, 0x3feeb851 ;  /* 0x3feeb85100057882 */ /* 0x000fcc0000000000 */
[----:B------:R-:W-:-:S08]  /*2720*/  DMUL R2, R22, R2 ;  /* 0x0000000216027228 */ /* 0x000fd00000000000 */
[----:B------:R-:W-:-:S10]  /*2730*/  DFMA R18, R18, UR4, R2 ;  /* 0x0000000412127c2b */ /* 0x000fd40008000002 */
[----:B------:R-:W-:Y:S02]  /*2740*/  IADD3 R2, P0, PT, R18, -0x1, RZ ;  /* 0xffffffff12027810 */ /* 0x000fe40007f1e0ff */
[C---:B------:R-:W-:Y:S02]  /*2750*/  LOP3.LUT R3, R19.reuse, 0x7fffffff, RZ, 0xc0, !PT ;  /* 0x7fffffff13037812 */ /* 0x040fe400078ec0ff */
[----:B------:R-:W-:Y:S02]  /*2760*/  ISETP.GE.AND P1, PT, R19, RZ, PT ;  /* 0x000000ff1300720c */ /* 0x000fe40003f26270 */
[----:B------:R-:W-:Y:S02]  /*2770*/  ISETP.LT.U32.AND P2, PT, R2, -0x1, PT ;  /* 0xffffffff0200780c */ /* 0x000fe40003f41070 */
[----:B------:R-:W-:Y:S02]  /*2780*/  IADD3.X R0, PT, PT, R3, -0x1, RZ, P0, !PT ;  /* 0xffffffff03007810 */ /* 0x000fe400007fe4ff */
[----:B------:R-:W-:-:S02]  /*2790*/  ISETP.EQ.U32.AND P0, PT, R18, RZ, PT ;  /* 0x000000ff1200720c */ /* 0x000fc40003f02070 */
[----:B------:R-:W-:Y:S02]  /*27a0*/  ISETP.LT.U32.AND.EX P2, PT, R0, 0xfffff, !P1, P2 ;  /* 0x000fffff0000780c */ /* 0x000fe40004f41120 */
[----:B------:R-:W-:Y:S02]  /*27b0*/  IADD3 R0, P4, PT, RZ, R18, RZ ;  /* 0x00000012ff007210 */ /* 0x000fe40007f9e0ff */
[C---:B------:R-:W-:Y:S02]  /*27c0*/  ISETP.EQ.OR.EX P5, PT, R3.reuse, RZ, P2, P0 ;  /* 0x000000ff0300720c */ /* 0x040fe400017a2700 */
[----:B------:R-:W-:Y:S02]  /*27d0*/  ISETP.LT.U32.AND P3, PT, R0, RZ, PT ;  /* 0x000000ff0000720c */ /* 0x000fe40003f61070 */
[----:B------:R-:W-:Y:S02]  /*27e0*/  ISETP.GT.U32.AND P2, PT, R18, RZ, PT ;  /* 0x000000ff1200720c */ /* 0x000fe40003f44070 */
[----:B------:R-:W-:-:S02]  /*27f0*/  IADD3.X R0, PT, PT, R3, -0x100000, RZ, P4, !PT ;  /* 0xfff0000003007810 */ /* 0x000fc400027fe4ff */
[C---:B------:R-:W-:Y:S02]  /*2800*/  ISETP.EQ.OR.EX P5, PT, R3.reuse, 0x7ff00000, P5, P0 ;  /* 0x7ff000000300780c */ /* 0x040fe40002fa2700 */
[----:B------:R-:W-:Y:S02]  /*2810*/  ISETP.LT.U32.AND.EX P3, PT, R0, 0x7fe00000, !P1, P3 ;  /* 0x7fe000000000780c */ /* 0x000fe40004f61130 */
[----:B------:R-:W-:-:S04]  /*2820*/  ISETP.GT.OR.EX P2, PT, R3, 0x7ff00000, P5, P2 ;  /* 0x7ff000000300780c */ /* 0x000fc80002f44720 */
[----:B------:R-:W-:-:S13]  /*2830*/  PLOP3.LUT P2, PT, P2, P3, PT, 0xf8, 0x8f ;  /* 0x00000000008f781c */ /* 0x000fda0001747f70 */
[----:B------:R-:W-:Y:S05]  /*2840*/  @P2 BRA `(.L_x_22) ;  /* 0x0000000000b82947 */ /* 0x000fea0003800000 */
[----:B------:R-:W1:Y:S01]  /*2850*/  MUFU.RSQ64H R25, R19 ;  /* 0x0000001300197308 */ /* 0x000e620000001c00 */
[----:B------:R-:W-:Y:S02]  /*2860*/  VIADD R24, R19, 0xfcb00000 ;  /* 0xfcb0000013187836 */ /* 0x000fe40000000000 */
[----:B------:R-:W-:Y:S02]  /*2870*/  IMAD.MOV.U32 R26, RZ, RZ, 0x0 ;  /* 0x00000000ff1a7424 */ /* 0x000fe400078e00ff */
[----:B0-----:R-:W-:Y:S01]  /*2880*/  IMAD.MOV.U32 R27, RZ, RZ, 0x3fd80000 ;  /* 0x3fd80000ff1b7424 */ /* 0x001fe200078e00ff */
        /* <DEDUP_REMOVED lines=13> */
[----:B------:R-:W-:Y:S01]  /*2960*/  MOV R26, R24 ;  /* 0x00000018001a7202 */ /* 0x000fe20000000f00 */
[----:B------:R-:W-:Y:S01]  /*2970*/  IMAD.MOV.U32 R2, RZ, RZ, R28 ;  /* 0x000000ffff027224 */ /* 0x000fe200078e001c */
[----:B------:R-:W-:Y:S01]  /*2980*/  MOV R0, 0x29d0 ;  /* 0x000029d000007802 */ /* 0x000fe20000000f00 */
[----:B------:R-:W-:Y:S02]  /*2990*/  IMAD.MOV.U32 R3, RZ, RZ, R29 ;  /* 0x000000ffff037224 */ /* 0x000fe400078e001d */
[----:B------:R-:W-:Y:S02]  /*29a0*/  IMAD.MOV.U32 R34, RZ, RZ, R18 ;  /* 0x000000ffff227224 */ /* 0x000fe400078e0012 */
[----:B------:R-:W-:-:S07]  /*29b0*/  IMAD.MOV.U32 R27, RZ, RZ, R19 ;  /* 0x000000ffff1b7224 */ /* 0x000fce00078e0013 */
[----:B------:R-:W-:Y:S05]  /*29c0*/  CALL.REL.NOINC `($__internal_2_$__cuda_sm20_dsqrt_rn_f64_mediumpath_v1) ;  /* 0x00000014008c7944 */ /* 0x000fea0003c00000 */
.L_x_23:
[----:B------:R-:W0:Y:S01]  /*29d0*/  MUFU.RCP64H R3, R27 ;  /* 0x0000001b00037308 */ /* 0x000e220000001800 */
[----:B------:R-:W-:Y:S01]  /*29e0*/  IMAD.MOV.U32 R2, RZ, RZ, 0x1 ;  /* 0x00000001ff027424 */ /* 0x000fe200078e00ff */
[----:B------:R-:W-:-:S05]  /*29f0*/  FSETP.GEU.AND P1, PT, |R23|, 6.5827683646048100446e-37, PT ;  /* 0x036000001700780b */ /* 0x000fca0003f2e200 */
[----:B0-----:R-:W-:-:S08]  /*2a00*/  DFMA R24, R2, -R26, 1 ;  /* 0x3ff000000218742b */ /* 0x001fd0000000081a */
        /* <DEDUP_REMOVED lines=11> */
[----:B------:R-:W-:Y:S01]  /*2ac0*/  MOV R0, 0x2b00 ;  /* 0x00002b0000007802 */ /* 0x000fe20000000f00 */
[----:B------:R-:W-:Y:S02]  /*2ad0*/  IMAD.MOV.U32 R29, RZ, RZ, R23 ;  /* 0x000000ffff1d7224 */ /* 0x000fe400078e0017 */
[----:B------:R-:W-:-:S07]  /*2ae0*/  IMAD.MOV.U32 R31, RZ, RZ, R27 ;  /* 0x000000ffff1f7224 */ /* 0x000fce00078e001b */
[----:B------:R-:W-:Y:S05]  /*2af0*/  CALL.REL.NOINC `($__internal_1_$__cuda_sm20_div_rn_f64_full) ;  /* 0x0000000c00d47944 */ /* 0x000fea0003c00000 */
[----:B------:R-:W-:Y:S02]  /*2b00*/  IMAD.MOV.U32 R2, RZ, RZ, R34 ;  /* 0x000000ffff027224 */ /* 0x000fe400078e0022 */
[----:B------:R-:W-:-:S07]  /*2b10*/  IMAD.MOV.U32 R3, RZ, RZ, R35 ;  /* 0x000000ffff037224 */ /* 0x000fce00078e0023 */
.L_x_24:
[----:B------:R1:W2:Y:S02]  /*2b20*/  F2F.F32.F64 R25, R2 ;  /* 0x0000000200197310 */ /* 0x0002a40000301000 */
.L_x_22:
[----:B------:R-:W-:Y:S01]  /*2b30*/  UIMAD.WIDE UR4, UR11, 0x4, UR26 ;  /* 0x000000040b0478a5 */ /* 0x000fe2000f8e021a */
[----:B0-----:R-:W-:-:S05]  /*2b40*/  DADD R4, R4, -R12 ;  /* 0x0000000004047229 */ /* 0x001fca000000080c */
[----:B-1----:R-:W-:Y:S02]  /*2b50*/  IMAD.U32 R2, RZ, RZ, UR4 ;  /* 0x00000004ff027e24 */ /* 0x002fe4000f8e00ff */
[----:B------:R-:W-:-:S05]  /*2b60*/  IMAD.U32 R3, RZ, RZ, UR5 ;  /* 0x00000005ff037e24 */ /* 0x000fca000f8e00ff */
[----:B--2---:R1:W-:Y:S02]  /*2b70*/  STG.E desc[UR16][R2.64], R25 ;  /* 0x0000001902007986 */ /* 0x0043e4000c101910 */
.L_x_21:
[----:B------:R-:W-:Y:S01]  /*2b80*/  UIADD3 UR9, UPT, UPT, UR9, 0x2, URZ ;  /* 0x0000000209097890 */ /* 0x000fe2000fffe0ff */
[----:B------:R-:W-:Y:S01]  /*2b90*/  DADD R12, R20, R4 ;  /* 0x00000000140c7229 */ /* 0x000fe20000000004 */
[----:B------:R-:W-:Y:S02]  /*2ba0*/  UIADD3 UR10, UPT, UPT, UR10, 0x2, URZ ;  /* 0x000000020a0a7890 */ /* 0x000fe4000fffe0ff */
[----:B------:R-:W-:Y:S02]  /*2bb0*/  UISETP.NE.AND UP0, UPT, UR9, -0x2, UPT ;  /* 0xfffffffe0900788c */ /* 0x000fe4000bf05270 */
[----:B------:R-:W-:Y:S02]  /*2bc0*/  UIADD3 UR13, UPT, UPT, UR8, UR13, URZ ;  /* 0x0000000d080d7290 */ /* 0x000fe4000fffe0ff */
[----:B------:R-:W-:Y:S02]  /*2bd0*/  UIADD3 UR20, UPT, UPT, UR8, UR20, URZ ;  /* 0x0000001408147290 */ /* 0x000fe4000fffe0ff */
[----:B------:R-:W-:-:S02]  /*2be0*/  UIADD3 UR11, UPT, UPT, UR8, UR11, URZ ;  /* 0x0000000b080b7290 */ /* 0x000fc4000fffe0ff */
[----:B------:R-:W-:Y:S01]  /*2bf0*/  UIADD3 UR19, UPT, UPT, UR8, UR19, URZ ;  /* 0x0000001308137290 */ /* 0x000fe2000fffe0ff */
[----:B------:R-:W-:Y:S01]  /*2c00*/  UMOV UR12, UR15 ;  /* 0x0000000f000c7c82 */ /* 0x000fe20008000000 */
[----:B------:R-:W-:Y:S10]  /*2c10*/  BRA.U UP0, `(.L_x_25) ;  /* 0xffffffe900d47547 */ /* 0x000ff4000b83ffff */
[----:B------:R-:W-:-:S12]  /*2c20*/  UIADD3 UR8, UPT, UPT, UR14, 0x3, URZ ;  /* 0x000000030e087890 */ /* 0x000fd8000fffe0ff */
.L_x_16:
[----:B------:R-:W2:Y:S02]  /*2c30*/  LDC R0, c[0x0][0x390] ;  /* 0x0000e400ff007b82 */ /* 0x000ea40000000800 */
[----:B--2---:R-:W-:-:S04]  /*2c40*/  LOP3.LUT R0, R0, 0x1, RZ, 0xc0, !PT ;  /* 0x0000000100007812 */ /* 0x004fc800078ec0ff */
[----:B------:R-:W-:-:S13]  /*2c50*/  ISETP.NE.U32.AND P0, PT, R0, 0x1, PT ;  /* 0x000000010000780c */ /* 0x000fda0003f05070 */
[----:B------:R-:W-:Y:S05]  /*2c60*/  @P0 EXIT ;  /* 0x000000000000094d */ /* 0x000fea0003800000 */
[----:B------:R-:W2:Y:S02]  /*2c70*/  LDCU.64 UR10, c[0x0][0x388] ;  /* 0x00007100ff0a77ac */ /* 0x000ea40008000a00 */
[----:B--2---:R-:W-:-:S04]  /*2c80*/  UIMAD UR9, UR8, UR11, URZ ;  /* 0x0000000b080972a4 */ /* 0x004fc8000f8e02ff */
[----:B------:R-:W-:Y:S02]  /*2c90*/  UIADD3 UR4, UPT, UPT, UR9, -UR11, URZ ;  /* 0x8000000b09047290 */ /* 0x000fe4000fffe0ff */
[----:B------:R-:W-:Y:S02]  /*2ca0*/  UIMAD.WIDE UR12, UR9, 0x4, UR6 ;  /* 0x00000004090c78a5 */ /* 0x000fe4000f8e0206 */
[----:B------:R-:W-:-:S04]  /*2cb0*/  UIMAD.WIDE UR4, UR4, 0x4, UR6 ;  /* 0x00000004040478a5 */ /* 0x000fc8000f8e0206 */
[----:B-1----:R-:W-:Y:S02]  /*2cc0*/  IMAD.U32 R2, RZ, RZ, UR12 ;  /* 0x0000000cff027e24 */ /* 0x002fe4000f8e00ff */
[----:B------:R-:W-:Y:S02]  /*2cd0*/  IMAD.U32 R3, RZ, RZ, UR13 ;  /* 0x0000000dff037e24 */ /* 0x000fe4000f8e00ff */
[----:B0-----:R-:W-:Y:S02]  /*2ce0*/  IMAD.U32 R4, RZ, RZ, UR4 ;  /* 0x00000004ff047e24 */ /* 0x001fe4000f8e00ff */
[----:B------:R-:W-:Y:S01]  /*2cf0*/  IMAD.U32 R5, RZ, RZ, UR5 ;  /* 0x00000005ff057e24 */ /* 0x000fe2000f8e00ff */
[----:B------:R0:W2:Y:S04]  /*2d00*/  LDG.E.CONSTANT R23, desc[UR16][R2.64] ;  /* 0x0000001002177981 */ /* 0x0000a8000c1e9900 */
[----:B------:R1:W3:Y:S01]  /*2d10*/  LDG.E.CONSTANT R22, desc[UR16][R4.64] ;  /* 0x0000001004167981 */ /* 0x0002e2000c1e9900 */
[----:B------:R-:W-:Y:S01]  /*2d20*/  IABS R0, UR21 ;  /* 0x0000001500007c13 */ /* 0x000fe20008000000 */
[----:B------:R-:W-:-:S02]  /*2d30*/  UIADD3 UR5, UPT, UPT, UR8, -0x2, URZ ;  /* 0xfffffffe08057890 */ /* 0x000fc4000fffe0ff */
[----:B------:R-:W-:Y:S01]  /*2d40*/  IMAD.U32 R31, RZ, RZ, UR8 ;  /* 0x00000008ff1f7e24 */ /* 0x000fe2000f8e00ff */
[----:B------:R-:W-:Y:S01]  /*2d50*/  UIADD3 UR4, UPT, UPT, UR8, -0x1, URZ ;  /* 0xffffffff08047890 */ /* 0x000fe2000fffe0ff */
[----:B------:R-:W4:Y:S01]  /*2d60*/  I2F.RP R24, R0 ;  /* 0x0000000000187306 */ /* 0x000f220000209400 */
[----:B------:R-:W5:Y:S01]  /*2d70*/  S2R R26, SR_CgaCtaId ;  /* 0x00000000001a7919 */ /* 0x000f620000008800 */
[----:B------:R-:W-:Y:S01]  /*2d80*/  UISETP.GE.AND UP0, UPT, UR8, UR10, UPT ;  /* 0x0000000a0800728c */ /* 0x000fe2000bf06270 */
[----:B0-----:R-:W-:Y:S01]  /*2d90*/  IMAD.U32 R2, RZ, RZ, UR5 ;  /* 0x00000005ff027e24 */ /* 0x001fe2000f8e00ff */
[----:B------:R-:W-:Y:S01]  /*2da0*/  ISETP.LE.AND P2, PT, RZ, UR5, PT ;  /* 0x00000005ff007c0c */ /* 0x000fe2000bf43270 */
[----:B------:R-:W-:Y:S01]  /*2db0*/  UIADD3 UR9, UPT, UPT, UR9, UR18, URZ ;  /* 0x0000001209097290 */ /* 0x000fe2000fffe0ff */
[----:B-1----:R-:W-:Y:S02]  /*2dc0*/  IABS R4, UR21 ;  /* 0x0000001500047c13 */ /* 0x002fe40008000000 */
[----:B------:R-:W-:-:S03]  /*2dd0*/  IABS R5, R2 ;  /* 0x0000000200057213 */ /* 0x000fc60000000000 */
[----:B------:R-:W-:Y:S02]  /*2de0*/  IMAD.MOV R2, RZ, RZ, -R4 ;  /* 0x000000ffff027224 */ /* 0x000fe400078e0a04 */
[----:B------:R-:W-:Y:S01]  /*2df0*/  IMAD.MOV.U32 R4, RZ, RZ, R5 ;  /* 0x000000ffff047224 */ /* 0x000fe200078e0005 */
[----:B----4-:R-:W0:Y:S02]  /*2e00*/  MUFU.RCP R24, R24 ;  /* 0x0000001800187308 */ /* 0x010e240000001000 */
[----:B0-----:R-:W-:-:S06]  /*2e10*/  IADD3 R20, PT, PT, R24, 0xffffffe, RZ ;  /* 0x0ffffffe18147810 */ /* 0x001fcc0007ffe0ff */
[----:B------:R-:W0:Y:S08]  /*2e20*/  I2F.U32.RP R24, UR21 ;  /* 0x0000001500187d06 */ /* 0x000e300008209000 */
[----:B------:R1:W4:Y:S08]  /*2e30*/  F2I.FTZ.U32.TRUNC.NTZ R21, R20 ;  /* 0x0000001400157305 */ /* 0x000330000021f000 */
[----:B0-----:R-:W0:Y:S01]  /*2e40*/  MUFU.RCP R24, R24 ;  /* 0x0000001800187308 */ /* 0x001e220000001000 */
[----:B-1----:R-:W-:-:S02]  /*2e50*/  IMAD.MOV.U32 R20, RZ, RZ, RZ ;  /* 0x000000ffff147224 */ /* 0x002fc400078e00ff */
[----:B----4-:R-:W-:-:S04]  /*2e60*/  IMAD.MOV R3, RZ, RZ, -R21 ;  /* 0x000000ffff037224 */ /* 0x010fc800078e0a15 */
[----:B------:R-:W-:-:S04]  /*2e70*/  IMAD R3, R3, R0, RZ ;  /* 0x0000000003037224 */ /* 0x000fc800078e02ff */
[----:B------:R-:W-:-:S04]  /*2e80*/  IMAD.HI.U32 R3, R21, R3, R20 ;  /* 0x0000000315037227 */ /* 0x000fc800078e0014 */
[----:B------:R-:W-:Y:S02]  /*2e90*/  IMAD.U32 R20, RZ, RZ, UR4 ;  /* 0x00000004ff147e24 */ /* 0x000fe4000f8e00ff */
[----:B------:R-:W-:-:S04]  /*2ea0*/  IMAD.HI.U32 R5, R3, R4, RZ ;  /* 0x0000000403057227 */ /* 0x000fc800078e00ff */
[----:B------:R-:W-:Y:S01]  /*2eb0*/  IMAD R27, R5, R2, R4 ;  /* 0x00000002051b7224 */ /* 0x000fe200078e0204 */
[----:B------:R-:W-:Y:S01]  /*2ec0*/  IABS R4, R20 ;  /* 0x0000001400047213 */ /* 0x000fe20000000000 */
[----:B0-----:R-:W-:-:S03]  /*2ed0*/  VIADD R20, R24, 0xffffffe ;  /* 0x0ffffffe18147836 */ /* 0x001fc60000000000 */
[----:B------:R-:W-:Y:S01]  /*2ee0*/  ISETP.GT.U32.AND P0, PT, R0, R27, PT ;  /* 0x0000001b0000720c */ /* 0x000fe20003f04070 */
[----:B------:R-:W-:Y:S01]  /*2ef0*/  IMAD.HI.U32 R5, R3, R4, RZ ;  /* 0x0000000403057227 */ /* 0x000fe200078e00ff */
[----:B------:R-:W0:Y:S03]  /*2f00*/  F2I.FTZ.U32.TRUNC.NTZ R21, R20 ;  /* 0x0000001400157305 */ /* 0x000e26000021f000 */
[----:B------:R-:W-:Y:S01]  /*2f10*/  IMAD R25, R5, R2, R4 ;  /* 0x0000000205197224 */ /* 0x000fe200078e0204 */
[----:B------:R-:W-:Y:S02]  /*2f20*/  MOV R5, 0x400 ;  /* 0x0000040000057802 */ /* 0x000fe40000000f00 */
[----:B------:R-:W-:Y:S02]  /*2f30*/  LOP3.LUT R4, RZ, UR21, RZ, 0x33, !PT ;  /* 0x00000015ff047c12 */ /* 0x000fe4000f8e33ff */
[----:B-----5:R-:W-:-:S03]  /*2f40*/  LEA R5, R26, R5, 0x18 ;  /* 0x000000051a057211 */ /* 0x020fc600078ec0ff */
[----:B------:R-:W-:Y:S01]  /*2f50*/  @!P0 IMAD.IADD R27, R27, 0x1, -R0 ;  /* 0x000000011b1b8824 */ /* 0x000fe200078e0a00 */
[----:B------:R-:W-:Y:S01]  /*2f60*/  ISETP.GT.U32.AND P0, PT, R0, R25, PT ;  /* 0x000000190000720c */ /* 0x000fe20003f04070 */
[----:B0-----:R-:W-:-:S03]  /*2f70*/  IMAD.MOV R24, RZ, RZ, -R21 ;  /* 0x000000ffff187224 */ /* 0x001fc600078e0a15 */
[----:B------:R-:W-:-:S09]  /*2f80*/  ISETP.GT.U32.AND P1, PT, R0, R27, PT ;  /* 0x0000001b0000720c */ /* 0x000fd20003f24070 */
[----:B------:R-:W-:Y:S01]  /*2f90*/  @!P0 IMAD.IADD R25, R25, 0x1, -R0 ;  /* 0x0000000119198824 */ /* 0x000fe200078e0a00 */
[----:B------:R-:W-:-:S03]  /*2fa0*/  ISETP.NE.AND P0, PT, RZ, UR21, PT ;  /* 0x00000015ff007c0c */ /* 0x000fc6000bf05270 */
[----:B------:R-:W-:Y:S01]  /*2fb0*/  @!P1 IMAD.IADD R27, R27, 0x1, -R0 ;  /* 0x000000011b1b9824 */ /* 0x000fe200078e0a00 */
[----:B------:R-:W-:-:S03]  /*2fc0*/  ISETP.GT.U32.AND P1, PT, R0, R25, PT ;  /* 0x000000190000720c */ /* 0x000fc60003f24070 */
[----:B------:R-:W-:Y:S01]  /*2fd0*/  @!P2 IMAD.MOV R27, RZ, RZ, -R27 ;  /* 0x000000ffff1ba224 */ /* 0x000fe200078e0a1b */
[----:B------:R-:W-:-:S04]  /*2fe0*/  ISETP.LE.AND P2, PT, RZ, UR4, PT ;  /* 0x00000004ff007c0c */ /* 0x000fc8000bf43270 */
[----:B------:R-:W-:Y:S01]  /*2ff0*/  SEL R20, R4, R27, !P0 ;  /* 0x0000001b04147207 */ /* 0x000fe20004000000 */
[----:B------:R-:W-:-:S04]  /*3000*/  IMAD R27, R24, UR21, RZ ;  /* 0x00000015181b7c24 */ /* 0x000fc8000f8e02ff */
[----:B------:R-:W-:Y:S01]  /*3010*/  IMAD R26, R20, 0x8, R5 ;  /* 0x00000008141a7824 */ /* 0x000fe200078e0205 */
[----:B------:R-:W-:Y:S01]  /*3020*/  MOV R20, RZ ;  /* 0x000000ff00147202 */ /* 0x000fe20000000f00 */
[----:B------:R-:W-:-:S04]  /*3030*/  @!P1 IMAD.IADD R25, R25, 0x1, -R0 ;  /* 0x0000000119199824 */ /* 0x000fc800078e0a00 */
[----:B------:R-:W-:Y:S02]  /*3040*/  IMAD.HI.U32 R24, R21, R27, R20 ;  /* 0x0000001b15187227 */ /* 0x000fe400078e0014 */
[----:B------:R-:W0:Y:S02]  /*3050*/  LDS.64 R20, [R26] ;  /* 0x000000001a147984 */ /* 0x000e240000000a00 */
[----:B------:R-:W-:Y:S01]  /*3060*/  @!P2 IMAD.MOV R25, RZ, RZ, -R25 ;  /* 0x000000ffff19a224 */ /* 0x000fe200078e0a19 */
[----:B------:R-:W-:Y:S01]  /*3070*/  ISETP.NE.U32.AND P2, PT, RZ, UR21, PT ;  /* 0x00000015ff007c0c */ /* 0x000fe2000bf45070 */
[----:B------:R-:W-:-:S03]  /*3080*/  IMAD.HI.U32 R24, R24, UR8, RZ ;  /* 0x0000000818187c27 */ /* 0x000fc6000f8e00ff */
[----:B------:R-:W-:Y:S01]  /*3090*/  SEL R28, R4, R25, !P0 ;  /* 0x00000019041c7207 */ /* 0x000fe20004000000 */
[----:B------:R-:W-:-:S04]  /*30a0*/  IMAD.MOV R24, RZ, RZ, -R24 ;  /* 0x000000ffff187224 */ /* 0x000fc800078e0a18 */
[----:B------:R-:W-:Y:S02]  /*30b0*/  IMAD R28, R28, 0x8, R5 ;  /* 0x000000081c1c7824 */ /* 0x000fe400078e0205 */
[----:B------:R-:W-:-:S04]  /*30c0*/  IMAD R31, R24, UR21, R31 ;  /* 0x00000015181f7c24 */ /* 0x000fc8000f8e021f */
[----:B------:R-:W1:Y:S01]  /*30d0*/  LDS.64 R28, [R28] ;  /* 0x000000001c1c7984 */ /* 0x000e620000000a00 */
[----:B------:R-:W-:-:S13]  /*30e0*/  ISETP.GE.U32.AND P1, PT, R31, UR21, PT ;  /* 0x000000151f007c0c */ /* 0x000fda000bf26070 */
[----:B------:R-:W-:-:S05]  /*30f0*/  @P1 VIADD R31, R31, -UR21 ;  /* 0x800000151f1f1c36 */ /* 0x000fca0008000000 */
[----:B------:R-:W-:Y:S01]  /*3100*/  ISETP.GE.U32.AND P1, PT, R31, UR21, PT ;  /* 0x000000151f007c0c */ /* 0x000fe2000bf26070 */
[----:B0-----:R-:W-:-:S12]  /*3110*/  DMUL R20, R6, R20 ;  /* 0x0000001406147228 */ /* 0x001fd80000000000 */
[----:B------:R-:W-:Y:S01]  /*3120*/  @P1 VIADD R31, R31, -UR21 ;  /* 0x800000151f1f1c36 */ /* 0x000fe20008000000 */
[----:B------:R-:W-:-:S04]  /*3130*/  PLOP3.LUT P1, PT, PT, PT, UP0, 0x80, 0x8 ;  /* 0x000000000008781c */ /* 0x000fc80003f2f008 */
[----:B------:R-:W-:-:S05]  /*3140*/  SEL R6, R4, R31, !P2 ;  /* 0x0000001f04067207 */ /* 0x000fca0005000000 */
[----:B------:R-:W-:Y:S01]  /*3150*/  IMAD R7, R6, 0x8, R5 ;  /* 0x0000000806077824 */ /* 0x000fe200078e0205 */
[----:B--2---:R-:W-:Y:S08]  /*3160*/  F2F.F64.F32 R24, R23 ;  /* 0x0000001700187310 */ /* 0x004ff00000201800 */
[----:B---3--:R-:W0:Y:S02]  /*3170*/  F2F.F64.F32 R26, R22 ;  /* 0x00000016001a7310 */ /* 0x008e240000201800 */
[----:B0-----:R-:W-:-:S08]  /*3180*/  DADD R24, R24, R26 ;  /* 0x0000000018187229 */ /* 0x001fd0000000001a */
[----:B------:R-:W-:-:S08]  /*3190*/  DFMA R20, R14, R24, -R20 ;  /* 0x000000180e14722b */ /* 0x000fd00000000814 */
[----:B-1----:R-:W-:-:S07]  /*31a0*/  DFMA R8, R8, R28, R20 ;  /* 0x0000001c0808722b */ /* 0x002fce0000000014 */
[----:B------:R0:W-:Y:S01]  /*31b0*/  STS.64 [R7], R8 ;  /* 0x0000000807007388 */ /* 0x0001e20000000a00 */
[----:B------:R-:W-:Y:S05]  /*31c0*/  @!P1 EXIT ;  /* 0x000000000000994d */ /* 0x000fea0003800000 */
[----:B------:R-:W-:Y:S01]  /*31d0*/  UIADD3 UR4, UPT, UPT, UR8, -UR10, URZ ;  /* 0x8000000a08047290 */ /* 0x000fe2000fffe0ff */
[----:B------:R-:W-:-:S05]  /*31e0*/  UMOV UR5, 0x3fa47ae1 ;  /* 0x3fa47ae100057882 */ /* 0x000fca0000000000 */
[----:B------:R-:W-:Y:S01]  /*31f0*/  IMAD.U32 R6, RZ, RZ, UR4 ;  /* 0x00000004ff067e24 */ /* 0x000fe2000f8e00ff */
[----:B------:R-:W-:Y:S01]  /*3200*/  ISETP.LE.AND P2, PT, RZ, UR4, PT ;  /* 0x00000004ff007c0c */ /* 0x000fe2000bf43270 */
[----:B------:R-:W-:-:S03]  /*3210*/  UMOV UR4, 0x47ae147b ;  /* 0x47ae147b00047882 */ /* 0x000fc60000000000 */
[----:B------:R-:W-:-:S05]  /*3220*/  IABS R6, R6 ;  /* 0x0000000600067213 */ /* 0x000fca0000000000 */
[----:B------:R-:W-:-:S04]  /*3230*/  IMAD.HI.U32 R3, R3, R6, RZ ;  /* 0x0000000603037227 */ /* 0x000fc800078e00ff */
[----:B------:R-:W-:-:S05]  /*3240*/  IMAD R3, R3, R2, R6 ;  /* 0x0000000203037224 */ /* 0x000fca00078e0206 */
[----:B------:R-:W-:-:S13]  /*3250*/  ISETP.GT.U32.AND P1, PT, R0, R3, PT ;  /* 0x000000030000720c */ /* 0x000fda0003f24070 */
[----:B------:R-:W-:-:S05]  /*3260*/  @!P1 IMAD.IADD R3, R3, 0x1, -R0 ;  /* 0x0000000103039824 */ /* 0x000fca00078e0a00 */
[----:B------:R-:W-:-:S13]  /*3270*/  ISETP.GT.U32.AND P1, PT, R0, R3, PT ;  /* 0x000000030000720c */ /* 0x000fda0003f24070 */
[----:B------:R-:W-:-:S04]  /*3280*/  @!P1 IMAD.IADD R3, R3, 0x1, -R0 ;  /* 0x0000000103039824 */ /* 0x000fc800078e0a00 */
[----:B------:R-:W-:-:S05]  /*3290*/  @!P2 IMAD.MOV R3, RZ, RZ, -R3 ;  /* 0x000000ffff03a224 */ /* 0x000fca00078e0a03 */
[----:B------:R-:W-:-:S05]  /*32a0*/  SEL R4, R4, R3, !P0 ;  /* 0x0000000304047207 */ /* 0x000fca0004000000 */
[----:B------:R-:W-:Y:S01]  /*32b0*/  IMAD R0, R4, 0x8, R5 ;  /* 0x0000000804007824 */ /* 0x000fe200078e0205 */
[----:B------:R-:W-:-:S04]  /*32c0*/  DADD R4, -R16, 1 ;  /* 0x3ff0000010047429 */ /* 0x000fc80000000100 */
[----:B------:R-:W1:Y:S02]  /*32d0*/  LDS.64 R2, [R0] ;  /* 0x0000000000027984 */ /* 0x000e640000000a00 */
[----:B-1----:R-:W-:-:S08]  /*32e0*/  DMUL R2, R16, R2 ;  /* 0x0000000210027228 */ /* 0x002fd00000000000 */
[----:B------:R-:W-:Y:S01]  /*32f0*/  DFMA R2, R4, R8, R2 ;  /* 0x000000080402722b */ /* 0x000fe20000000002 */
[----:B------:R-:W-:-:S07]  /*3300*/  IMAD.MOV.U32 R5, RZ, RZ, RZ ;  /* 0x000000ffff057224 */ /* 0x000fce00078e00ff */
        /* <DEDUP_REMOVED lines=36> */
[----:B0-----:R-:W-:-:S08]  /*3550*/  DFMA R6, R30, -R30, R34 ;  /* 0x8000001e1e06722b */ /* 0x001fd00000000022 */
[----:B------:R-:W-:Y:S01]  /*3560*/  DFMA R4, R6, R32, R30 ;  /* 0x000000200604722b */ /* 0x000fe2000000001e */
[----:B------:R-:W-:Y:S10]  /*3570*/  @!P0 BRA `(.L_x_27) ;  /* 0x0000000000208947 */ /* 0x000ff40003800000 */
[----:B------:R-:W-:Y:S01]  /*3580*/  IMAD.MOV.U32 R32, RZ, RZ, R2 ;  /* 0x000000ffff207224 */ /* 0x000fe200078e0002 */
[----:B------:R-:W-:Y:S01]  /*3590*/  MOV R0, 0x35e0 ;  /* 0x000035e000007802 */ /* 0x000fe20000000f00 */
[----:B------:R-:W-:Y:S02]  /*35a0*/  IMAD.MOV.U32 R27, RZ, RZ, R35 ;  /* 0x000000ffff1b7224 */ /* 0x000fe400078e0023 */
[----:B------:R-:W-:Y:S02]  /*35b0*/  IMAD.MOV.U32 R2, RZ, RZ, R6 ;  /* 0x000000ffff027224 */ /* 0x000fe400078e0006 */
[----:B------:R-:W-:-:S07]  /*35c0*/  IMAD.MOV.U32 R3, RZ, RZ, R7 ;  /* 0x000000ffff037224 */ /* 0x000fce00078e0007 */
[----:B------:R-:W-:Y:S05]  /*35d0*/  CALL.REL.NOINC `($__internal_2_$__cuda_sm20_dsqrt_rn_f64_mediumpath_v1) ;  /* 0x0000000800887944 */ /* 0x000fea0003c00000 */
[----:B------:R-:W-:Y:S02]  /*35e0*/  IMAD.MOV.U32 R4, RZ, RZ, R26 ;  /* 0x000000ffff047224 */ /* 0x000fe400078e001a */
[----:B------:R-:W-:-:S07]  /*35f0*/  IMAD.MOV.U32 R5, RZ, RZ, R27 ;  /* 0x000000ffff057224 */ /* 0x000fce00078e001b */
.L_x_27:
        /* <DEDUP_REMOVED lines=16> */
[----:B------:R-:W-:-:S07]  /*3700*/  IMAD.MOV.U32 R31, RZ, RZ, R5 ;  /* 0x000000ffff1f7224 */ /* 0x000fce00078e0005 */
[----:B------:R-:W-:Y:S05]  /*3710*/  CALL.REL.NOINC `($__internal_1_$__cuda_sm20_div_rn_f64_full) ;  /* 0x0000000000cc7944 */ /* 0x000fea0003c00000 */
[----:B------:R-:W-:Y:S02]  /*3720*/  IMAD.MOV.U32 R2, RZ, RZ, R34 ;  /* 0x000000ffff027224 */ /* 0x000fe400078e0022 */
[----:B------:R-:W-:-:S07]  /*3730*/  IMAD.MOV.U32 R3, RZ, RZ, R35 ;  /* 0x000000ffff037224 */ /* 0x000fce00078e0023 */
.L_x_28:
[----:B------:R1:W2:Y:S02]  /*3740*/  F2F.F32.F64 R5, R2 ;  /* 0x0000000200057310 */ /* 0x0002a40000301000 */
.L_x_26:
[----:B------:R-:W3:Y:S02]  /*3750*/  LDCU.64 UR4, c[0x0][0x3a0] ;  /* 0x00007400ff0477ac */ /* 0x000ee40008000a00 */
[----:B---3--:R-:W-:-:S06]  /*3760*/  UIMAD.WIDE UR4, UR9, 0x4, UR4 ;  /* 0x00000004090478a5 */ /* 0x008fcc000f8e0204 */
[----:B-1----:R-:W-:Y:S01]  /*3770*/  MOV R2, UR4 ;  /* 0x0000000400027c02 */ /* 0x002fe20008000f00 */
[----:B------:R-:W-:-:S05]  /*3780*/  IMAD.U32 R3, RZ, RZ, UR5 ;  /* 0x00000005ff037e24 */ /* 0x000fca000f8e00ff */
[----:B--2---:R-:W-:Y:S01]  /*3790*/  STG.E desc[UR16][R2.64], R5 ;  /* 0x0000000502007986 */ /* 0x004fe2000c101910 */
[----:B------:R-:W-:Y:S05]  /*37a0*/  EXIT ;  /* 0x000000000000794d */ /* 0x000fea0003800000 */
        .weak           $__internal_0_$__cuda_sm20_dblrcp_rn_slowpath_v3
        .type           $__internal_0_$__cuda_sm20_dblrcp_rn_slowpath_v3,@function
        .size           $__internal_0_$__cuda_sm20_dblrcp_rn_slowpath_v3,($__internal_1_$__cuda_sm20_div_rn_f64_full - $__internal_0_$__cuda_sm20_dblrcp_rn_slowpath_v3)
$__internal_0_$__cuda_sm20_dblrcp_rn_slowpath_v3:
[----:B------:R-:W-:Y:S02]  /*37b0*/  IMAD.MOV.U32 R2, RZ, RZ, R16 ;  /* 0x000000ffff027224 */ /* 0x000fe400078e0010 */
[----:B------:R-:W-:-:S06]  /*37c0*/  IMAD.MOV.U32 R3, RZ, RZ, R17 ;  /* 0x000000ffff037224 */ /* 0x000fcc00078e0011 */
[----:B------:R-:W-:-:S14]  /*37d0*/  DSETP.GTU.AND P0, PT, |R2|, +INF , PT ;  /* 0x7ff000000200742a */ /* 0x000fdc0003f0c200 */
[----:B------:R-:W-:Y:S05]  /*37e0*/  @P0 BRA `(.L_x_29) ;  /* 0x00000000007c0947 */ /* 0x000fea0003800000 */
[----:B------:R-:W-:-:S05]  /*37f0*/  LOP3.LUT R16, R17, 0x7fffffff, RZ, 0xc0, !PT ;  /* 0x7fffffff11107812 */ /* 0x000fca00078ec0ff */
[----:B------:R-:W-:-:S05]  /*3800*/  VIADD R4, R16, 0xffffffff ;  /* 0xffffffff10047836 */ /* 0x000fca0000000000 */
[----:B------:R-:W-:-:S13]  /*3810*/  ISETP.GE.U32.AND P0, PT, R4, 0x7fefffff, PT ;  /* 0x7fefffff0400780c */ /* 0x000fda0003f06070 */
[----:B------:R-:W-:Y:S01]  /*3820*/  @P0 LOP3.LUT R5, R3, 0x7ff00000, RZ, 0x3c, !PT ;  /* 0x7ff0000003050812 */ /* 0x000fe200078e3cff */
[----:B------:R-:W-:Y:S01]  /*3830*/  @P0 IMAD.MOV.U32 R4, RZ, RZ, RZ ;  /* 0x000000ffff040224 */ /* 0x000fe200078e00ff */
[----:B------:R-:W-:Y:S06]  /*3840*/  @P0 BRA `(.L_x_30) ;  /* 0x00000000006c0947 */ /* 0x000fec0003800000 */
[----:B------:R-:W-:-:S13]  /*3850*/  ISETP.GE.U32.AND P0, PT, R16, 0x1000001, PT ;  /* 0x010000011000780c */ /* 0x000fda0003f06070 */
[----:B------:R-:W-:Y:S05]  /*3860*/  @!P0 BRA `(.L_x_31) ;  /* 0x0000000000348947 */ /* 0x000fea0003800000 */
[----:B------:R-:W-:Y:S02]  /*3870*/  VIADD R5, R3, 0xc0200000 ;  /* 0xc020000003057836 */ /* 0x000fe40000000000 */
[----:B------:R-:W-:Y:S02]  /*3880*/  IMAD.MOV.U32 R4, RZ, RZ, R2 ;  /* 0x000000ffff047224 */ /* 0x000fe400078e0002 */
[----:B------:R-:W0:Y:S04]  /*3890*/  MUFU.RCP64H R11, R5 ;  /* 0x00000005000b7308 */ /* 0x000e280000001800 */
[----:B0-----:R-:W-:-:S08]  /*38a0*/  DFMA R16, -R4, R10, 1 ;  /* 0x3ff000000410742b */ /* 0x001fd0000000010a */
[----:B------:R-:W-:-:S08]  /*38b0*/  DFMA R16, R16, R16, R16 ;  /* 0x000000101010722b */ /* 0x000fd00000000010 */
[----:B------:R-:W-:-:S08]  /*38c0*/  DFMA R16, R10, R16, R10 ;  /* 0x000000100a10722b */ /* 0x000fd0000000000a */
[----:B------:R-:W-:-:S08]  /*38d0*/  DFMA R10, -R4, R16, 1 ;  /* 0x3ff00000040a742b */ /* 0x000fd00000000110 */
[----:B------:R-:W-:-:S08]  /*38e0*/  DFMA R10, R16, R10, R16 ;  /* 0x0000000a100a722b */ /* 0x000fd00000000010 */
[----:B------:R-:W-:-:S08]  /*38f0*/  DMUL R10, R10, 2.2250738585072013831e-308 ;  /* 0x001000000a0a7828 */ /* 0x000fd00000000000 */
[----:B------:R-:W-:-:S08]  /*3900*/  DFMA R2, -R2, R10, 1 ;  /* 0x3ff000000202742b */ /* 0x000fd0000000010a */
[----:B------:R-:W-:-:S08]  /*3910*/  DFMA R2, R2, R2, R2 ;  /* 0x000000020202722b */ /* 0x000fd00000000002 */
[----:B------:R-:W-:Y:S01]  /*3920*/  DFMA R4, R10, R2, R10 ;  /* 0x000000020a04722b */ /* 0x000fe2000000000a */
[----:B------:R-:W-:Y:S10]  /*3930*/  BRA `(.L_x_30) ;  /* 0x0000000000307947 */ /* 0x000ff40003800000 */
.L_x_31:
[----:B------:R-:W-:Y:S01]  /*3940*/  DMUL R2, R2, 8.11296384146066816958e+31 ;  /* 0x4690000002027828 */ /* 0x000fe20000000000 */
[----:B------:R-:W-:-:S05]  /*3950*/  IMAD.MOV.U32 R4, RZ, RZ, R10 ;  /* 0x000000ffff047224 */ /* 0x000fca00078e000a */
[----:B------:R-:W0:Y:S02]  /*3960*/  MUFU.RCP64H R5, R3 ;  /* 0x0000000300057308 */ /* 0x000e240000001800 */
[----:B0-----:R-:W-:-:S08]  /*3970*/  DFMA R10, -R2, R4, 1 ;  /* 0x3ff00000020a742b */ /* 0x001fd00000000104 */
[----:B------:R-:W-:-:S08]  /*3980*/  DFMA R10, R10, R10, R10 ;  /* 0x0000000a0a0a722b */ /* 0x000fd0000000000a */
[----:B------:R-:W-:-:S08]  /*3990*/  DFMA R10, R4, R10, R4 ;  /* 0x0000000a040a722b */ /* 0x000fd00000000004 */
[----:B------:R-:W-:-:S08]  /*39a0*/  DFMA R4, -R2, R10, 1 ;  /* 0x3ff000000204742b */ /* 0x000fd0000000010a */
[----:B------:R-:W-:-:S08]  /*39b0*/  DFMA R4, R10, R4, R10 ;  /* 0x000000040a04722b */ /* 0x000fd0000000000a */
[----:B------:R-:W-:Y:S01]  /*39c0*/  DMUL R4, R4, 8.11296384146066816958e+31 ;  /* 0x4690000004047828 */ /* 0x000fe20000000000 */
[----:B------:R-:W-:Y:S10]  /*39d0*/  BRA `(.L_x_30) ;  /* 0x0000000000087947 */ /* 0x000ff40003800000 */
.L_x_29:
[----:B------:R-:W-:Y:S01]  /*39e0*/  LOP3.LUT R5, R3, 0x80000, RZ, 0xfc, !PT ;  /* 0x0008000003057812 */ /* 0x000fe200078efcff */
[----:B------:R-:W-:-:S07]  /*39f0*/  IMAD.MOV.U32 R4, RZ, RZ, R2 ;  /* 0x000000ffff047224 */ /* 0x000fce00078e0002 */
.L_x_30:
[----:B------:R-:W-:Y:S02]  /*3a00*/  IMAD.MOV.U32 R2, RZ, RZ, R0 ;  /* 0x000000ffff027224 */ /* 0x000fe400078e0000 */
[----:B------:R-:W-:Y:S02]  /*3a10*/  IMAD.MOV.U32 R3, RZ, RZ, 0x0 ;  /* 0x00000000ff037424 */ /* 0x000fe400078e00ff */
[----:B------:R-:W-:Y:S02]  /*3a20*/  IMAD.MOV.U32 R10, RZ, RZ, R4 ;  /* 0x000000ffff0a7224 */ /* 0x000fe400078e0004 */
[----:B------:R-:W-:Y:S01]  /*3a30*/  IMAD.MOV.U32 R11, RZ, RZ, R5 ;  /* 0x000000ffff0b7224 */ /* 0x000fe200078e0005 */
[----:B------:R-:W-:Y:S06]  /*3a40*/  RET.REL.NODEC R2 `(reflex_many_series_one_param_f32) ;  /* 0xffffffc4026c7950 */ /* 0x000fec0003c3ffff */
        .weak           $__internal_1_$__cuda_sm20_div_rn_f64_full
        .type           $__internal_1_$__cuda_sm20_div_rn_f64_full,@function
        .size           $__internal_1_$__cuda_sm20_div_rn_f64_full,($__internal_2_$__cuda_sm20_dsqrt_rn_f64_mediumpath_v1 - $__internal_1_$__cuda_sm20_div_rn_f64_full)
$__internal_1_$__cuda_sm20_div_rn_f64_full:
[C---:B------:R-:W-:Y:S01]  /*3a50*/  FSETP.GEU.AND P0, PT, |R31|.reuse, 1.469367938527859385e-39, PT ;  /* 0x001000001f00780b */ /* 0x040fe20003f0e200 */
[----:B------:R-:W-:Y:S01]  /*3a60*/  IMAD.MOV.U32 R34, RZ, RZ, 0x1ca00000 ;  /* 0x1ca00000ff227424 */ /* 0x000fe200078e00ff */
[----:B------:R-:W-:Y:S01]  /*3a70*/  LOP3.LUT R2, R31, 0x7ff00000, RZ, 0xc0, !PT ;  /* 0x7ff000001f027812 */ /* 0x000fe200078ec0ff */
[----:B------:R-:W-:Y:S01]  /*3a80*/  IMAD.MOV.U32 R32, RZ, RZ, R28 ;  /* 0x000000ffff207224 */ /* 0x000fe200078e001c */
[----:B------:R-:W-:Y:S02]  /*3a90*/  MOV R30, R26 ;  /* 0x0000001a001e7202 */ /* 0x000fe40000000f00 */
[----:B------:R-:W-:Y:S02]  /*3aa0*/  LOP3.LUT R3, R29, 0x7ff00000, RZ, 0xc0, !PT ;  /* 0x7ff000001d037812 */ /* 0x000fe400078ec0ff */
[----:B------:R-:W-:Y:S02]  /*3ab0*/  LOP3.LUT R27, R31, 0x800fffff, RZ, 0xc0, !PT ;  /* 0x800fffff1f1b7812 */ /* 0x000fe400078ec0ff */
[----:B------:R-:W-:-:S02]  /*3ac0*/  ISETP.GE.U32.AND P1, PT, R3, R2, PT ;  /* 0x000000020300720c */ /* 0x000fc40003f26070 */
[----:B------:R-:W-:Y:S01]  /*3ad0*/  LOP3.LUT R27, R27, 0x3ff00000, RZ, 0xfc, !PT ;  /* 0x3ff000001b1b7812 */ /* 0x000fe200078efcff */
[----:B------:R-:W-:Y:S01]  /*3ae0*/  @!P0 DMUL R26, R30, 8.98846567431157953865e+307 ;  /* 0x7fe000001e1a8828 */ /* 0x000fe20000000000 */
[----:B------:R-:W-:Y:S02]  /*3af0*/  SEL R33, R34, 0x63400000, !P1 ;  /* 0x6340000022217807 */ /* 0x000fe40004800000 */
[----:B------:R-:W-:Y:S02]  /*3b00*/  FSETP.GEU.AND P1, PT, |R29|, 1.469367938527859385e-39, PT ;  /* 0x001000001d00780b */ /* 0x000fe40003f2e200 */
[----:B------:R-:W-:Y:S01]  /*3b10*/  LOP3.LUT R33, R33, 0x800fffff, R29, 0xf8, !PT ;  /* 0x800fffff21217812 */ /* 0x000fe200078ef81d */
[----:B------:R0:W1:Y:S10]  /*3b20*/  MUFU.RCP64H R37, R27 ;  /* 0x0000001b00257308 */ /* 0x0000740000001800 */
[----:B0-----:R-:W-:Y:S05]  /*3b30*/  @P1 BRA `(.L_x_32) ;  /* 0x0000000000201947 */ /* 0x001fea0003800000 */
[----:B------:R-:W-:-:S04]  /*3b40*/  LOP3.LUT R38, R31, 0x7ff00000, RZ, 0xc0, !PT ;  /* 0x7ff000001f267812 */ /* 0x000fc800078ec0ff */
[----:B------:R-:W-:-:S04]  /*3b50*/  ISETP.GE.U32.AND P1, PT, R3, R38, PT ;  /* 0x000000260300720c */ /* 0x000fc80003f26070 */
[----:B------:R-:W-:Y:S01]  /*3b60*/  SEL R3, R34, 0x63400000, !P1 ;  /* 0x6340000022037807 */ /* 0x000fe20004800000 */
[----:B------:R-:W-:-:S03]  /*3b70*/  IMAD.MOV.U32 R34, RZ, RZ, RZ ;  /* 0x000000ffff227224 */ /* 0x000fc600078e00ff */
[----:B------:R-:W-:-:S04]  /*3b80*/  LOP3.LUT R3, R3, 0x80000000, R29, 0xf8, !PT ;  /* 0x8000000003037812 */ /* 0x000fc800078ef81d */
[----:B------:R-:W-:-:S06]  /*3b90*/  LOP3.LUT R35, R3, 0x100000, RZ, 0xfc, !PT ;  /* 0x0010000003237812 */ /* 0x000fcc00078efcff */
[----:B------:R-:W-:-:S10]  /*3ba0*/  DFMA R32, R32, 2, -R34 ;  /* 0x400000002020782b */ /* 0x000fd40000000822 */
[----:B------:R-:W-:-:S07]  /*3bb0*/  LOP3.LUT R3, R33, 0x7ff00000, RZ, 0xc0, !PT ;  /* 0x7ff0000021037812 */ /* 0x000fce00078ec0ff */
.L_x_32:
[----:B------:R-:W-:Y:S01]  /*3bc0*/  IMAD.MOV.U32 R36, RZ, RZ, 0x1 ;  /* 0x00000001ff247424 */ /* 0x000fe200078e00ff */
[----:B------:R-:W-:-:S05]  /*3bd0*/  @!P0 LOP3.LUT R2, R27, 0x7ff00000, RZ, 0xc0, !PT ;  /* 0x7ff000001b028812 */ /* 0x000fca00078ec0ff */
[----:B-1----:R-:W-:-:S08]  /*3be0*/  DFMA R34, R36, -R26, 1 ;  /* 0x3ff000002422742b */ /* 0x002fd0000000081a */
[----:B------:R-:W-:-:S08]  /*3bf0*/  DFMA R34, R34, R34, R34 ;  /* 0x000000222222722b */ /* 0x000fd00000000022 */
[----:B------:R-:W-:-:S08]  /*3c00*/  DFMA R34, R36, R34, R36 ;  /* 0x000000222422722b */ /* 0x000fd00000000024 */
[----:B------:R-:W-:-:S08]  /*3c10*/  DFMA R36, R34, -R26, 1 ;  /* 0x3ff000002224742b */ /* 0x000fd0000000081a */
[----:B------:R-:W-:-:S08]  /*3c20*/  DFMA R34, R34, R36, R34 ;  /* 0x000000242222722b */ /* 0x000fd00000000022 */
[----:B------:R-:W-:-:S08]  /*3c30*/  DMUL R36, R34, R32 ;  /* 0x0000002022247228 */ /* 0x000fd00000000000 */
[----:B------:R-:W-:-:S08]  /*3c40*/  DFMA R38, R36, -R26, R32 ;  /* 0x8000001a2426722b */ /* 0x000fd00000000020 */
[----:B------:R-:W-:Y:S01]  /*3c50*/  DFMA R38, R34, R38, R36 ;  /* 0x000000262226722b */ /* 0x000fe20000000024 */
[----:B------:R-:W-:-:S05]  /*3c60*/  VIADD R34, R3, 0xffffffff ;  /* 0xffffffff03227836 */ /* 0x000fca0000000000 */
[----:B------:R-:W-:Y:S01]  /*3c70*/  ISETP.GT.U32.AND P0, PT, R34, 0x7feffffe, PT ;  /* 0x7feffffe2200780c */ /* 0x000fe20003f04070 */
[----:B------:R-:W-:-:S05]  /*3c80*/  VIADD R34, R2, 0xffffffff ;  /* 0xffffffff02227836 */ /* 0x000fca0000000000 */
[----:B------:R-:W-:-:S13]  /*3c90*/  ISETP.GT.U32.OR P0, PT, R34, 0x7feffffe, P0 ;  /* 0x7feffffe2200780c */ /* 0x000fda0000704470 */
[----:B------:R-:W-:Y:S05]  /*3ca0*/  @P0 BRA `(.L_x_33) ;  /* 0x0000000000740947 */ /* 0x000fea0003800000 */
[----:B------:R-:W-:Y:S01]  /*3cb0*/  LOP3.LUT R29, R29, 0x7ff00000, RZ, 0xc0, !PT ;  /* 0x7ff000001d1d7812 */ /* 0x000fe200078ec0ff */
[----:B------:R-:W-:Y:S01]  /*3cc0*/  IMAD.MOV.U32 R3, RZ, RZ, 0x1ca00000 ;  /* 0x1ca00000ff037424 */ /* 0x000fe200078e00ff */
[----:B------:R-:W-:-:S04]  /*3cd0*/  LOP3.LUT R2, R31, 0x7ff00000, RZ, 0xc0, !PT ;  /* 0x7ff000001f027812 */ /* 0x000fc800078ec0ff */
[CC--:B------:R-:W-:Y:S02]  /*3ce0*/  ISETP.GE.U32.AND P0, PT, R29.reuse, R2.reuse, PT ;  /* 0x000000021d00720c */ /* 0x0c0fe40003f06070 */
[----:B------:R-:W-:Y:S02]  /*3cf0*/  VIADDMNMX R2, R29, -R2, 0xb9600000, !PT ;  /* 0xb96000001d027446 */ /* 0x000fe40007800902 */
[----:B------:R-:W-:Y:S02]  /*3d00*/  SEL R3, R3, 0x63400000, !P0 ;  /* 0x6340000003037807 */ /* 0x000fe40004000000 */
[----:B------:R-:W-:-:S05]  /*3d10*/  VIMNMX R2, PT, PT, R2, 0x46a00000, PT ;  /* 0x46a0000002027848 */ /* 0x000fca0003fe0100 */
[----:B------:R-:W-:Y:S02]  /*3d20*/  IMAD.IADD R28, R2, 0x1, -R3 ;  /* 0x00000001021c7824 */ /* 0x000fe400078e0a03 */
[----:B------:R-:W-:Y:S02]  /*3d30*/  IMAD.MOV.U32 R2, RZ, RZ, RZ ;  /* 0x000000ffff027224 */ /* 0x000fe400078e00ff */
[----:B------:R-:W-:-:S06]  /*3d40*/  VIADD R3, R28, 0x7fe00000 ;  /* 0x7fe000001c037836 */ /* 0x000fcc0000000000 */
[----:B------:R-:W-:-:S10]  /*3d50*/  DMUL R34, R38, R2 ;  /* 0x0000000226227228 */ /* 0x000fd40000000000 */
[----:B------:R-:W-:-:S13]  /*3d60*/  FSETP.GTU.AND P0, PT, |R35|, 1.469367938527859385e-39, PT ;  /* 0x001000002300780b */ /* 0x000fda0003f0c200 */
[----:B------:R-:W-:Y:S05]  /*3d70*/  @P0 BRA `(.L_x_34) ;  /* 0x0000000000940947 */ /* 0x000fea0003800000 */
[----:B------:R-:W-:-:S06]  /*3d80*/  DFMA R26, R38, -R26, R32 ;  /* 0x8000001a261a722b */ /* 0x000fcc0000000020 */
[----:B------:R-:W-:-:S04]  /*3d90*/  IMAD.MOV.U32 R26, RZ, RZ, RZ ;  /* 0x000000ffff1a7224 */ /* 0x000fc800078e00ff */
[C---:B------:R-:W-:Y:S02]  /*3da0*/  FSETP.NEU.AND P0, PT, R27.reuse, RZ, PT ;  /* 0x000000ff1b00720b */ /* 0x040fe40003f0d000 */
[----:B------:R-:W-:-:S04]  /*3db0*/  LOP3.LUT R31, R27, 0x80000000, R31, 0x48, !PT ;  /* 0x800000001b1f7812 */ /* 0x000fc800078e481f */
[----:B------:R-:W-:-:S07]  /*3dc0*/  LOP3.LUT R27, R31, R3, RZ, 0xfc, !PT ;  /* 0x000000031f1b7212 */ /* 0x000fce00078efcff */
[----:B------:R-:W-:Y:S05]  /*3dd0*/  @!P0 BRA `(.L_x_34) ;  /* 0x00000000007c8947 */ /* 0x000fea0003800000 */
[----:B------:R-:W-:Y:S01]  /*3de0*/  IMAD.MOV R3, RZ, RZ, -R28 ;  /* 0x000000ffff037224 */ /* 0x000fe200078e0a1c */
[----:B------:R-:W-:Y:S01]  /*3df0*/  DMUL.RP R26, R38, R26 ;  /* 0x0000001a261a7228 */ /* 0x000fe20000008000 */
[----:B------:R-:W-:-:S06]  /*3e00*/  IMAD.MOV.U32 R2, RZ, RZ, RZ ;  /* 0x000000ffff027224 */ /* 0x000fcc00078e00ff */
[----:B------:R-:W-:-:S03]  /*3e10*/  DFMA R2, R34, -R2, R38 ;  /* 0x800000022202722b */ /* 0x000fc60000000026 */
[----:B------:R-:W-:-:S03]  /*3e20*/  LOP3.LUT R31, R27, R31, RZ, 0x3c, !PT ;  /* 0x0000001f1b1f7212 */ /* 0x000fc600078e3cff */
[----:B------:R-:W-:-:S04]  /*3e30*/  IADD3 R2, PT, PT, -R28, -0x43300000, RZ ;  /* 0xbcd000001c027810 */ /* 0x000fc80007ffe1ff */
[----:B------:R-:W-:-:S04]  /*3e40*/  FSETP.NEU.AND P0, PT, |R3|, R2, PT ;  /* 0x000000020300720b */ /* 0x000fc80003f0d200 */
[----:B------:R-:W-:Y:S02]  /*3e50*/  FSEL R34, R26, R34, !P0 ;  /* 0x000000221a227208 */ /* 0x000fe40004000000 */
[----:B------:R-:W-:Y:S01]  /*3e60*/  FSEL R35, R31, R35, !P0 ;  /* 0x000000231f237208 */ /* 0x000fe20004000000 */
[----:B------:R-:W-:Y:S06]  /*3e70*/  BRA `(.L_x_34) ;  /* 0x0000000000547947 */ /* 0x000fec0003800000 */
.L_x_33:
[----:B------:R-:W-:-:S14]  /*3e80*/  DSETP.NAN.AND P0, PT, R28, R28, PT ;  /* 0x0000001c1c00722a */ /* 0x000fdc0003f08000 */
[----:B------:R-:W-:Y:S05]  /*3e90*/  @P0 BRA `(.L_x_35) ;  /* 0x0000000000440947 */ /* 0x000fea0003800000 */
[----:B------:R-:W-:-:S14]  /*3ea0*/  DSETP.NAN.AND P0, PT, R30, R30, PT ;  /* 0x0000001e1e00722a */ /* 0x000fdc0003f08000 */
[----:B------:R-:W-:Y:S05]  /*3eb0*/  @P0 BRA `(.L_x_36) ;  /* 0x0000000000300947 */ /* 0x000fea0003800000 */
[----:B------:R-:W-:Y:S01]  /*3ec0*/  ISETP.NE.AND P0, PT, R3, R2, PT ;  /* 0x000000020300720c */ /* 0x000fe20003f05270 */
[----:B------:R-:W-:Y:S01]  /*3ed0*/  IMAD.MOV.U32 R35, RZ, RZ, -0x80000 ;  /* 0xfff80000ff237424 */ /* 0x000fe200078e00ff */
[----:B------:R-:W-:-:S11]  /*3ee0*/  MOV R34, 0x0 ;  /* 0x0000000000227802 */ /* 0x000fd60000000f00 */
[----:B------:R-:W-:Y:S05]  /*3ef0*/  @!P0 BRA `(.L_x_34) ;  /* 0x0000000000348947 */ /* 0x000fea0003800000 */
[----:B------:R-:W-:Y:S02]  /*3f00*/  ISETP.NE.AND P0, PT, R3, 0x7ff00000, PT ;  /* 0x7ff000000300780c */ /* 0x000fe40003f05270 */
[----:B------:R-:W-:Y:S02]  /*3f10*/  LOP3.LUT R35, R29, 0x80000000, R31, 0x48, !PT ;  /* 0x800000001d237812 */ /* 0x000fe400078e481f */
[----:B------:R-:W-:-:S13]  /*3f20*/  ISETP.EQ.OR P0, PT, R2, RZ, !P0 ;  /* 0x000000ff0200720c */ /* 0x000fda0004702670 */
[----:B------:R-:W-:Y:S01]  /*3f30*/  @P0 LOP3.LUT R2, R35, 0x7ff00000, RZ, 0xfc, !PT ;  /* 0x7ff0000023020812 */ /* 0x000fe200078efcff */
[----:B------:R-:W-:Y:S02]  /*3f40*/  @!P0 IMAD.MOV.U32 R34, RZ, RZ, RZ ;  /* 0x000000ffff228224 */ /* 0x000fe400078e00ff */
[----:B------:R-:W-:Y:S02]  /*3f50*/  @P0 IMAD.MOV.U32 R34, RZ, RZ, RZ ;  /* 0x000000ffff220224 */ /* 0x000fe400078e00ff */
[----:B------:R-:W-:Y:S01]  /*3f60*/  @P0 IMAD.MOV.U32 R35, RZ, RZ, R2 ;  /* 0x000000ffff230224 */ /* 0x000fe200078e0002 */
[----:B------:R-:W-:Y:S06]  /*3f70*/  BRA `(.L_x_34) ;  /* 0x0000000000147947 */ /* 0x000fec0003800000 */
.L_x_36:
[----:B------:R-:W-:Y:S01]  /*3f80*/  LOP3.LUT R35, R31, 0x80000, RZ, 0xfc, !PT ;  /* 0x000800001f237812 */ /* 0x000fe200078efcff */
[----:B------:R-:W-:Y:S01]  /*3f90*/  IMAD.MOV.U32 R34, RZ, RZ, R30 ;  /* 0x000000ffff227224 */ /* 0x000fe200078e001e */
[----:B------:R-:W-:Y:S06]  /*3fa0*/  BRA `(.L_x_34) ;  /* 0x0000000000087947 */ /* 0x000fec0003800000 */
.L_x_35:
[----:B------:R-:W-:Y:S01]  /*3fb0*/  LOP3.LUT R35, R29, 0x80000, RZ, 0xfc, !PT ;  /* 0x000800001d237812 */ /* 0x000fe200078efcff */
[----:B------:R-:W-:-:S07]  /*3fc0*/  IMAD.MOV.U32 R34, RZ, RZ, R28 ;  /* 0x000000ffff227224 */ /* 0x000fce00078e001c */
.L_x_34:
[----:B------:R-:W-:Y:S02]  /*3fd0*/  IMAD.MOV.U32 R2, RZ, RZ, R0 ;  /* 0x000000ffff027224 */ /* 0x000fe400078e0000 */
[----:B------:R-:W-:-:S04]  /*3fe0*/  IMAD.MOV.U32 R3, RZ, RZ, 0x0 ;  /* 0x00000000ff037424 */ /* 0x000fc800078e00ff */
[----:B------:R-:W-:Y:S05]  /*3ff0*/  RET.REL.NODEC R2 `(reflex_many_series_one_param_f32) ;  /* 0xffffffc002007950 */ /* 0x000fea0003c3ffff */
        .weak           $__internal_2_$__cuda_sm20_dsqrt_rn_f64_mediumpath_v1
        .type           $__internal_2_$__cuda_sm20_dsqrt_rn_f64_mediumpath_v1,@function
        .size           $__internal_2_$__cuda_sm20_dsqrt_rn_f64_mediumpath_v1,($reflex_many_series_one_param_f32$__internal_trig_reduction_slowpathd - $__internal_2_$__cuda_sm20_dsqrt_rn_f64_mediumpath_v1)
$__internal_2_$__cuda_sm20_dsqrt_rn_f64_mediumpath_v1:
[----:B------:R-:W-:Y:S01]  /*4000*/  ISETP.GE.U32.AND P0, PT, R26, -0x3400000, PT ;  /* 0xfcc000001a00780c */ /* 0x000fe20003f06070 */
[----:B------:R-:W-:-:S12]  /*4010*/  IMAD.MOV.U32 R26, RZ, RZ, R34 ;  /* 0x000000ffff1a7224 */ /* 0x000fd800078e0022 */
[----:B------:R-:W-:Y:S05]  /*4020*/  @!P0 BRA `(.L_x_37) ;  /* 0x0000000000208947 */ /* 0x000fea0003800000 */
[----:B------:R-:W-:-:S10]  /*4030*/  DFMA.RM R2, R2, R32, R30 ;  /* 0x000000200202722b */ /* 0x000fd4000000401e */
[----:B------:R-:W-:-:S05]  /*4040*/  IADD3 R30, P0, PT, R2, 0x1, RZ ;  /* 0x00000001021e7810 */ /* 0x000fca0007f1e0ff */
[----:B------:R-:W-:-:S06]  /*4050*/  IMAD.X R31, RZ, RZ, R3, P0 ;  /* 0x000000ffff1f7224 */ /* 0x000fcc00000e0603 */
[----:B------:R-:W-:-:S08]  /*4060*/  DFMA.RP R26, -R2, R30, R26 ;  /* 0x0000001e021a722b */ /* 0x000fd0000000811a */
[----:B------:R-:W-:-:S06]  /*4070*/  DSETP.GT.AND P0, PT, R26, RZ, PT ;  /* 0x000000ff1a00722a */ /* 0x000fcc0003f04000 */
[----:B------:R-:W-:Y:S02]  /*4080*/  FSEL R2, R30, R2, P0 ;  /* 0x000000021e027208 */ /* 0x000fe40000000000 */
[----:B------:R-:W-:Y:S01]  /*4090*/  FSEL R3, R31, R3, P0 ;  /* 0x000000031f037208 */ /* 0x000fe20000000000 */
[----:B------:R-:W-:Y:S06]  /*40a0*/  BRA `(.L_x_38) ;  /* 0x0000000000647947 */ /* 0x000fec0003800000 */
.L_x_37:
[----:B------:R-:W-:-:S14]  /*40b0*/  DSETP.NE.AND P0, PT, R26, RZ, PT ;  /* 0x000000ff1a00722a */ /* 0x000fdc0003f05000 */
[----:B------:R-:W-:Y:S05]  /*40c0*/  @!P0 BRA `(.L_x_39) ;  /* 0x0000000000588947 */ /* 0x000fea0003800000 */
[----:B------:R-:W-:-:S13]  /*40d0*/  ISETP.GE.AND P0, PT, R27, RZ, PT ;  /* 0x000000ff1b00720c */ /* 0x000fda0003f06270 */
[----:B------:R-:W-:Y:S02]  /*40e0*/  @!P0 IMAD.MOV.U32 R2, RZ, RZ, 0x0 ;  /* 0x00000000ff028424 */ /* 0x000fe400078e00ff */
[----:B------:R-:W-:Y:S01]  /*40f0*/  @!P0 IMAD.MOV.U32 R3, RZ, RZ, -0x80000 ;  /* 0xfff80000ff038424 */ /* 0x000fe200078e00ff */
[----:B------:R-:W-:Y:S06]  /*4100*/  @!P0 BRA `(.L_x_38) ;  /* 0x00000000004c8947 */ /* 0x000fec0003800000 */
[----:B------:R-:W-:-:S13]  /*4110*/  ISETP.GT.AND P0, PT, R27, 0x7fefffff, PT ;  /* 0x7fefffff1b00780c */ /* 0x000fda0003f04270 */
[----:B------:R-:W-:Y:S05]  /*4120*/  @P0 BRA `(.L_x_39) ;  /* 0x0000000000400947 */ /* 0x000fea0003800000 */
[----:B------:R-:W-:Y:S01]  /*4130*/  DMUL R26, R26, 8.11296384146066816958e+31 ;  /* 0x469000001a1a7828 */ /* 0x000fe20000000000 */
[----:B------:R-:W-:Y:S01]  /*4140*/  IMAD.MOV.U32 R2, RZ, RZ, RZ ;  /* 0x000000ffff027224 */ /* 0x000fe200078e00ff */
[----:B------:R-:W-:Y:S01]  /*4150*/  MOV R30, 0x0 ;  /* 0x00000000001e7802 */ /* 0x000fe20000000f00 */
[----:B------:R-:W-:-:S03]  /*4160*/  IMAD.MOV.U32 R31, RZ, RZ, 0x3fd80000 ;  /* 0x3fd80000ff1f7424 */ /* 0x000fc600078e00ff */
[----:B------:R-:W0:Y:S02]  /*4170*/  MUFU.RSQ64H R3, R27 ;  /* 0x0000001b00037308 */ /* 0x000e240000001c00 */
[----:B0-----:R-:W-:-:S08]  /*4180*/  DMUL R32, R2, R2 ;  /* 0x0000000202207228 */ /* 0x001fd00000000000 */
[----:B------:R-:W-:-:S08]  /*4190*/  DFMA R32, R26, -R32, 1 ;  /* 0x3ff000001a20742b */ /* 0x000fd00000000820 */
[----:B------:R-:W-:Y:S02]  /*41a0*/  DFMA R30, R32, R30, 0.5 ;  /* 0x3fe00000201e742b */ /* 0x000fe4000000001e */
[----:B------:R-:W-:-:S08]  /*41b0*/  DMUL R32, R2, R32 ;  /* 0x0000002002207228 */ /* 0x000fd00000000000 */
[----:B------:R-:W-:-:S08]  /*41c0*/  DFMA R30, R30, R32, R2 ;  /* 0x000000201e1e722b */ /* 0x000fd00000000002 */
[----:B------:R-:W-:Y:S02]  /*41d0*/  DMUL R2, R26, R30 ;  /* 0x0000001e1a027228 */ /* 0x000fe40000000000 */
[----:B------:R-:W-:-:S06]  /*41e0*/  VIADD R31, R31, 0xfff00000 ;  /* 0xfff000001f1f7836 */ /* 0x000fcc0000000000 */
[----:B------:R-:W-:-:S08]  /*41f0*/  DFMA R32, R2, -R2, R26 ;  /* 0x800000020220722b */ /* 0x000fd0000000001a */
[----:B------:R-:W-:-:S10]  /*4200*/  DFMA R2, R30, R32, R2 ;  /* 0x000000201e02722b */ /* 0x000fd40000000002 */
[----:B------:R-:W-:Y:S01]  /*4210*/  VIADD R3, R3, 0xfcb00000 ;  /* 0xfcb0000003037836 */ /* 0x000fe20000000000 */
[----:B------:R-:W-:Y:S06]  /*4220*/  BRA `(.L_x_38) ;  /* 0x0000000000047947 */ /* 0x000fec0003800000 */
.L_x_39:
[----:B------:R-:W-:-:S11]  /*4230*/  DADD R2, R26, R26 ;  /* 0x000000001a027229 */ /* 0x000fd6000000001a */
.L_x_38:
[----:B------:R-:W-:Y:S02]  /*4240*/  IMAD.MOV.U32 R26, RZ, RZ, R2 ;  /* 0x000000ffff1a7224 */ /* 0x000fe400078e0002 */
[----:B------:R-:W-:Y:S02]  /*4250*/  IMAD.MOV.U32 R27, RZ, RZ, R3 ;  /* 0x000000ffff1b7224 */ /* 0x000fe400078e0003 */
[----:B------:R-:W-:Y:S02]  /*4260*/  IMAD.MOV.U32 R2, RZ, RZ, R0 ;  /* 0x000000ffff027224 */ /* 0x000fe400078e0000 */
[----:B------:R-:W-:-:S04]  /*4270*/  IMAD.MOV.U32 R3, RZ, RZ, 0x0 ;  /* 0x00000000ff037424 */ /* 0x000fc800078e00ff */
[----:B------:R-:W-:Y:S05]  /*4280*/  RET.REL.NODEC R2 `(reflex_many_series_one_param_f32) ;  /* 0xffffffbc025c7950 */ /* 0x000fea0003c3ffff */
        .type           $reflex_many_series_one_param_f32$__internal_trig_reduction_slowpathd,@function
        .size           $reflex_many_series_one_param_f32$__internal_trig_reduction_slowpathd,(.L_x_157 - $reflex_many_series_one_param_f32$__internal_trig_reduction_slowpathd)
$reflex_many_series_one_param_f32$__internal_trig_reduction_slowpathd:
[----:B------:R-:W-:Y:S01]  /*4290*/  SHF.R.U32.HI R0, RZ, 0x14, R16 ;  /* 0x00000014ff007819 */ /* 0x000fe20000011610 */
[----:B------:R-:W-:Y:S02]  /*42a0*/  IMAD.MOV.U32 R9, RZ, RZ, R10 ;  /* 0x000000ffff097224 */ /* 0x000fe400078e000a */
[----:B------:R-:W-:Y:S01]  /*42b0*/  IMAD.MOV.U32 R2, RZ, RZ, RZ ;  /* 0x000000ffff027224 */ /* 0x000fe200078e00ff */
[----:B------:R-:W-:-:S04]  /*42c0*/  LOP3.LUT R3, R0, 0x7ff, RZ, 0xc0, !PT ;  /* 0x000007ff00037812 */ /* 0x000fc800078ec0ff */
[----:B------:R-:W-:-:S13]  /*42d0*/  ISETP.NE.AND P0, PT, R3, 0x7ff, PT ;  /* 0x000007ff0300780c */ /* 0x000fda0003f05270 */
[----:B------:R-:W-:Y:S05]  /*42e0*/  @!P0 BRA `(.L_x_40) ;  /* 0x0000000800288947 */ /* 0x000fea0003800000 */
[----:B------:R-:W-:Y:S01]  /*42f0*/  VIADD R2, R3, 0xfffffc00 ;  /* 0xfffffc0003027836 */ /* 0x000fe20000000000 */
[----:B------:R-:W-:-:S04]  /*4300*/  CS2R R20, SRZ ;  /* 0x0000000000147805 */ /* 0x000fc8000001ff00 */
[----:B------:R-:W-:Y:S02]  /*4310*/  SHF.R.U32.HI R10, RZ, 0x6, R2 ;  /* 0x00000006ff0a7819 */ /* 0x000fe40000011602 */
[----:B------:R-:W-:Y:S02]  /*4320*/  ISETP.GE.U32.AND P0, PT, R2, 0x80, PT ;  /* 0x000000800200780c */ /* 0x000fe40003f06070 */
[C---:B------:R-:W-:Y:S02]  /*4330*/  IADD3 R11, PT, PT, -R10.reuse, 0x13, RZ ;  /* 0x000000130a0b7810 */ /* 0x040fe40007ffe1ff */
[----:B------:R-:W-:Y:S02]  /*4340*/  IADD3 R8, PT, PT, -R10, 0xf, RZ ;  /* 0x0000000f0a087810 */ /* 0x000fe40007ffe1ff */
[----:B------:R-:W-:-:S04]  /*4350*/  SEL R11, R11, 0x12, P0 ;  /* 0x000000120b0b7807 */ /* 0x000fc80000000000 */
[----:B------:R-:W-:-:S13]  /*4360*/  ISETP.GE.AND P0, PT, R8, R11, PT ;  /* 0x0000000b0800720c */ /* 0x000fda0003f06270 */
[----:B------:R-:W-:Y:S05]  /*4370*/  @P0 BRA `(.L_x_41) ;  /* 0x0000000000880947 */ /* 0x000fea0003800000 */
[----:B------:R-:W0:Y:S01]  /*4380*/  LDC.64 R2, c[0x4][RZ] ;  /* 0x01000000ff027b82 */ /* 0x000e220000000a00 */
[C---:B------:R-:W-:Y:S01]  /*4390*/  SHF.L.U64.HI R12, R9.reuse, 0xb, R16 ;  /* 0x0000000b090c7819 */ /* 0x040fe20000010210 */
[----:B------:R-:W-:Y:S01]  /*43a0*/  IMAD.SHL.U32 R23, R9, 0x800, RZ ;  /* 0x0000080009177824 */ /* 0x000fe200078e00ff */
[----:B------:R-:W-:Y:S01]  /*43b0*/  IADD3 R15, PT, PT, RZ, -R10, -R11 ;  /* 0x8000000aff0f7210 */ /* 0x000fe20007ffe80b */
[----:B------:R-:W-:Y:S01]  /*43c0*/  IMAD.MOV.U32 R17, RZ, RZ, R8 ;  /* 0x000000ffff117224 */ /* 0x000fe200078e0008 */
[----:B------:R-:W-:Y:S01]  /*43d0*/  CS2R R20, SRZ ;  /* 0x0000000000147805 */ /* 0x000fe2000001ff00 */
[----:B------:R-:W-:Y:S01]  /*43e0*/  IMAD.MOV.U32 R18, RZ, RZ, RZ ;  /* 0x000000ffff127224 */ /* 0x000fe200078e00ff */
[----:B------:R-:W-:Y:S01]  /*43f0*/  LOP3.LUT R25, R12, 0x80000000, RZ, 0xfc, !PT ;  /* 0x800000000c197812 */ /* 0x000fe200078efcff */
[----:B------:R-:W1:Y:S01]  /*4400*/  LDCU.64 UR4, c[0x0][0x358] ;  /* 0x00006b00ff0477ac */ /* 0x000e620008000a00 */
[----:B------:R-:W-:-:S05]  /*4410*/  NOP ;  /* 0x0000000000007918 */ /* 0x000fca0000000000 */
.L_x_42:
[----:B0-----:R-:W-:-:S06]  /*4420*/  IMAD.WIDE R8, R17, 0x8, R2 ;  /* 0x0000000811087825 */ /* 0x001fcc00078e0202 */
[----:B-1----:R-:W2:Y:S01]  /*4430*/  LDG.E.64.CONSTANT R8, desc[UR4][R8.64] ;  /* 0x0000000408087981 */ /* 0x002ea2000c1e9b00 */
[----:B------:R-:W-:Y:S02]  /*4440*/  VIADD R15, R15, 0x1 ;  /* 0x000000010f0f7836 */ /* 0x000fe40000000000 */
[----:B------:R-:W-:Y:S02]  /*4450*/  VIADD R17, R17, 0x1 ;  /* 0x0000000111117836 */ /* 0x000fe40000000000 */
[----:B--2---:R-:W-:-:S04]  /*4460*/  IMAD.WIDE.U32 R12, P2, R8, R23, R20 ;  /* 0x00000017080c7225 */ /* 0x004fc80007840014 */
[----:B------:R-:W-:Y:S02]  /*4470*/  IMAD R19, R8, R25, RZ ;  /* 0x0000001908137224 */ /* 0x000fe400078e02ff */
[CC--:B------:R-:W-:Y:S02]  /*4480*/  IMAD R20, R9.reuse, R23.reuse, RZ ;  /* 0x0000001709147224 */ /* 0x0c0fe400078e02ff */
[----:B------:R-:W-:Y:S01]  /*4490*/  IMAD.HI.U32 R21, R9, R23, RZ ;  /* 0x0000001709157227 */ /* 0x000fe200078e00ff */
[----:B------:R-:W-:Y:S02]  /*44a0*/  IADD3 R13, P0, PT, R19, R13, RZ ;  /* 0x0000000d130d7210 */ /* 0x000fe40007f1e0ff */
[----:B------:R-:W-:Y:S01]  /*44b0*/  LEA R19, R18, R1, 0x3 ;  /* 0x0000000112137211 */ /* 0x000fe200078e18ff */
[----:B------:R-:W-:Y:S01]  /*44c0*/  IMAD.HI.U32 R22, R9, R25, RZ ;  /* 0x0000001909167227 */ /* 0x000fe200078e00ff */
[----:B------:R-:W-:-:S03]  /*44d0*/  IADD3 R13, P1, PT, R20, R13, RZ ;  /* 0x0000000d140d7210 */ /* 0x000fc60007f3e0ff */
[-C--:B------:R-:W-:Y:S02]  /*44e0*/  IMAD.HI.U32 R20, R8, R25.reuse, RZ ;  /* 0x0000001908147227 */ /* 0x080fe400078e00ff */
[----:B------:R2:W-:Y:S02]  /*44f0*/  STL.64 [R19], R12 ;  /* 0x0000000c13007387 */ /* 0x0005e40000100a00 */
[----:B------:R-:W-:Y:S02]  /*4500*/  IMAD.X R8, RZ, RZ, R20, P2 ;  /* 0x000000ffff087224 */ /* 0x000fe400010e0614 */
[----:B------:R-:W-:Y:S02]  /*4510*/  IMAD R9, R9, R25, RZ ;  /* 0x0000001909097224 */ /* 0x000fe400078e02ff */
[----:B------:R-:W-:Y:S01]  /*4520*/  VIADD R18, R18, 0x1 ;  /* 0x0000000112127836 */ /* 0x000fe20000000000 */
[----:B------:R-:W-:-:S04]  /*4530*/  IADD3.X R8, P0, PT, R21, R8, RZ, P0, !PT ;  /* 0x0000000815087210 */ /* 0x000fc8000071e4ff */
[----:B------:R-:W-:Y:S01]  /*4540*/  IADD3.X R20, P1, PT, R9, R8, RZ, P1, !PT ;  /* 0x0000000809147210 */ /* 0x000fe20000f3e4ff */
[----:B------:R-:W-:Y:S01]  /*4550*/  IMAD.X R8, RZ, RZ, R22, P0 ;  /* 0x000000ffff087224 */ /* 0x000fe200000e0616 */
[----:B------:R-:W-:-:S03]  /*4560*/  ISETP.NE.AND P0, PT, R15, -0xf, PT ;  /* 0xfffffff10f00780c */ /* 0x000fc60003f05270 */
[----:B------:R-:W-:-:S10]  /*4570*/  IMAD.X R21, RZ, RZ, R8, P1 ;  /* 0x000000ffff157224 */ /* 0x000fd400008e0608 */
[----:B--2---:R-:W-:Y:S05]  /*4580*/  @P0 BRA `(.L_x_42) ;  /* 0xfffffffc00a40947 */ /* 0x004fea000383ffff */
[----:B------:R-:W-:-:S07]  /*4590*/  IMAD.MOV.U32 R8, RZ, RZ, R11 ;  /* 0x000000ffff087224 */ /* 0x000fce00078e000b */
.L_x_41:
[----:B------:R-:W-:Y:S01]  /*45a0*/  LOP3.LUT P0, R25, R0, 0x3f, RZ, 0xc0, !PT ;  /* 0x0000003f00197812 */ /* 0x000fe2000780c0ff */
[----:B------:R-:W-:-:S04]  /*45b0*/  IMAD.IADD R0, R10, 0x1, R8 ;  /* 0x000000010a007824 */ /* 0x000fc800078e0208 */
[----:B------:R-:W-:-:S05]  /*45c0*/  IMAD.U32 R23, R0, 0x8, R1 ;  /* 0x0000000800177824 */ /* 0x000fca00078e0001 */
[----:B------:R0:W-:Y:S04]  /*45d0*/  STL.64 [R23+-0x78], R20 ;  /* 0xffff881417007387 */ /* 0x0001e80000100a00 */
[----:B------:R-:W2:Y:S04]  /*45e0*/  @P0 LDL.64 R12, [R1+0x8] ;  /* 0x00000800010c0983 */ /* 0x000ea80000100a00 */
[----:B------:R-:W3:Y:S04]  /*45f0*/  LDL.64 R8, [R1+0x10] ;  /* 0x0000100001087983 */ /* 0x000ee80000100a00 */
[----:B------:R-:W4:Y:S01]  /*4600*/  LDL.64 R2, [R1+0x18] ;  /* 0x0000180001027983 */ /* 0x000f220000100a00 */
[----:B------:R-:W-:-:S02]  /*4610*/  @P0 LOP3.LUT R0, R25, 0x3f, RZ, 0x3c, !PT ;  /* 0x0000003f19000812 */ /* 0x000fc400078e3cff */
[--C-:B--2---:R-:W-:Y:S02]  /*4620*/  @P0 SHF.R.U64 R11, R12, 0x1, R13.reuse ;  /* 0x000000010c0b0819 */ /* 0x104fe4000000120d */
[----:B------:R-:W-:Y:S02]  /*4630*/  @P0 SHF.R.U32.HI R13, RZ, 0x1, R13 ;  /* 0x00000001ff0d0819 */ /* 0x000fe4000001160d */
[C---:B---3--:R-:W-:Y:S02]  /*4640*/  @P0 SHF.L.U32 R15, R8.reuse, R25, RZ ;  /* 0x00000019080f0219 */ /* 0x048fe400000006ff */
[----:B------:R-:W-:Y:S02]  /*4650*/  @P0 SHF.R.U64 R10, R11, R0, R13 ;  /* 0x000000000b0a0219 */ /* 0x000fe4000000120d */
[--C-:B------:R-:W-:Y:S02]  /*4660*/  @P0 SHF.R.U32.HI R19, RZ, 0x1, R9.reuse ;  /* 0x00000001ff130819 */ /* 0x100fe40000011609 */
[----:B------:R-:W-:-:S02]  /*4670*/  @P0 SHF.R.U64 R17, R8, 0x1, R9 ;  /* 0x0000000108110819 */ /* 0x000fc40000001209 */
[-C--:B------:R-:W-:Y:S02]  /*4680*/  @P0 SHF.L.U64.HI R12, R8, R25.reuse, R9 ;  /* 0x00000019080c0219 */ /* 0x080fe40000010209 */
[----:B------:R-:W-:Y:S02]  /*4690*/  @P0 SHF.R.U32.HI R11, RZ, R0, R13 ;  /* 0x00000000ff0b0219 */ /* 0x000fe4000001160d */
[----:B------:R-:W-:Y:S02]  /*46a0*/  @P0 LOP3.LUT R8, R15, R10, RZ, 0xfc, !PT ;  /* 0x0000000a0f080212 */ /* 0x000fe400078efcff */
[----:B----4-:R-:W-:Y:S02]  /*46b0*/  @P0 SHF.L.U32 R13, R2, R25, RZ ;  /* 0x00000019020d0219 */ /* 0x010fe400000006ff */
[----:B------:R-:W-:Y:S02]  /*46c0*/  @P0 SHF.R.U64 R18, R17, R0, R19 ;  /* 0x0000000011120219 */ /* 0x000fe40000001213 */
[----:B------:R-:W-:Y:S01]  /*46d0*/  @P0 LOP3.LUT R9, R12, R11, RZ, 0xfc, !PT ;  /* 0x0000000b0c090212 */ /* 0x000fe200078efcff */
[----:B------:R-:W-:Y:S01]  /*46e0*/  IMAD.SHL.U32 R12, R8, 0x4, RZ ;  /* 0x00000004080c7824 */ /* 0x000fe200078e00ff */
[----:B------:R-:W-:-:S02]  /*46f0*/  @P0 SHF.L.U64.HI R11, R2, R25, R3 ;  /* 0x00000019020b0219 */ /* 0x000fc40000010203 */
[----:B------:R-:W-:Y:S02]  /*4700*/  @P0 LOP3.LUT R2, R13, R18, RZ, 0xfc, !PT ;  /* 0x000000120d020212 */ /* 0x000fe400078efcff */
[----:B------:R-:W-:Y:S02]  /*4710*/  @P0 SHF.R.U32.HI R0, RZ, R0, R19 ;  /* 0x00000000ff000219 */ /* 0x000fe40000011613 */
[----:B------:R-:W-:Y:S02]  /*4720*/  SHF.L.U64.HI R13, R8, 0x2, R9 ;  /* 0x00000002080d7819 */ /* 0x000fe40000010209 */
[----:B------:R-:W-:Y:S02]  /*4730*/  @P0 LOP3.LUT R3, R11, R0, RZ, 0xfc, !PT ;  /* 0x000000000b030212 */ /* 0x000fe400078efcff */
[----:B------:R-:W-:Y:S02]  /*4740*/  SHF.L.W.U32.HI R9, R9, 0x2, R2 ;  /* 0x0000000209097819 */ /* 0x000fe40000010e02 */
[----:B------:R-:W-:-:S02]  /*4750*/  IADD3 RZ, P0, PT, RZ, -R12, RZ ;  /* 0x8000000cffff7210 */ /* 0x000fc40007f1e0ff */
[----:B------:R-:W-:Y:S02]  /*4760*/  LOP3.LUT R0, RZ, R13, RZ, 0x33, !PT ;  /* 0x0000000dff007212 */ /* 0x000fe400078e33ff */
[----:B------:R-:W-:Y:S02]  /*4770*/  SHF.L.W.U32.HI R2, R2, 0x2, R3 ;  /* 0x0000000202027819 */ /* 0x000fe40000010e03 */
[----:B------:R-:W-:Y:S02]  /*4780*/  LOP3.LUT R10, RZ, R9, RZ, 0x33, !PT ;  /* 0x00000009ff0a7212 */ /* 0x000fe400078e33ff */
[----:B------:R-:W-:Y:S02]  /*4790*/  IADD3.X R8, P0, PT, RZ, R0, RZ, P0, !PT ;  /* 0x00000000ff087210 */ /* 0x000fe4000071e4ff */
[----:B------:R-:W-:Y:S02]  /*47a0*/  LOP3.LUT R0, RZ, R2, RZ, 0x33, !PT ;  /* 0x00000002ff007212 */ /* 0x000fe400078e33ff */
[----:B------:R-:W-:-:S02]  /*47b0*/  IADD3.X R10, P1, PT, RZ, R10, RZ, P0, !PT ;  /* 0x0000000aff0a7210 */ /* 0x000fc4000073e4ff */
[----:B------:R-:W-:-:S03]  /*47c0*/  ISETP.GT.U32.AND P2, PT, R9, -0x1, PT ;  /* 0xffffffff0900780c */ /* 0x000fc60003f44070 */
[----:B------:R-:W-:Y:S01]  /*47d0*/  IMAD.X R11, RZ, RZ, R0, P1 ;  /* 0x000000ffff0b7224 */ /* 0x000fe200008e0600 */
[----:B------:R-:W-:-:S04]  /*47e0*/  ISETP.GT.AND.EX P0, PT, R2, -0x1, PT, P2 ;  /* 0xffffffff0200780c */ /* 0x000fc80003f04320 */
[----:B------:R-:W-:Y:S02]  /*47f0*/  SEL R18, R2, R11, P0 ;  /* 0x0000000b02127207 */ /* 0x000fe40000000000 */
[----:B------:R-:W-:Y:S02]  /*4800*/  SEL R11, R9, R10, P0 ;  /* 0x0000000a090b7207 */ /* 0x000fe40000000000 */
[----:B------:R-:W-:Y:S02]  /*4810*/  ISETP.NE.U32.AND P1, PT, R18, RZ, PT ;  /* 0x000000ff1200720c */ /* 0x000fe40003f25070 */
[----:B------:R-:W-:Y:S02]  /*4820*/  SEL R13, R13, R8, P0 ;  /* 0x000000080d0d7207 */ /* 0x000fe40000000000 */
[----:B------:R-:W-:Y:S01]  /*4830*/  SEL R9, R11, R18, !P1 ;  /* 0x000000120b097207 */ /* 0x000fe20004800000 */
[----:B------:R-:W-:-:S05]  /*4840*/  @!P0 IMAD.MOV R12, RZ, RZ, -R12 ;  /* 0x000000ffff0c8224 */ /* 0x000fca00078e0a0c */
[----:B------:R-:W1:Y:S02]  /*4850*/  FLO.U32 R9, R9 ;  /* 0x0000000900097300 */ /* 0x000e6400000e0000 */
[C---:B-1----:R-:W-:Y:S02]  /*4860*/  IADD3 R10, PT, PT, -R9.reuse, 0x1f, RZ ;  /* 0x0000001f090a7810 */ /* 0x042fe40007ffe1ff */
[----:B------:R-:W-:-:S03]  /*4870*/  IADD3 R0, PT, PT, -R9, 0x3f, RZ ;  /* 0x0000003f09007810 */ /* 0x000fc60007ffe1ff */
[----:B------:R-:W-:-:S05]  /*4880*/  @P1 IMAD.MOV R0, RZ, RZ, R10 ;  /* 0x000000ffff001224 */ /* 0x000fca00078e020a */
[----:B------:R-:W-:-:S13]  /*4890*/  ISETP.NE.AND P1, PT, R0, RZ, PT ;  /* 0x000000ff0000720c */ /* 0x000fda0003f25270 */
[----:B0-----:R-:W-:Y:S05]  /*48a0*/  @!P1 BRA `(.L_x_43) ;  /* 0x0000000000289947 */ /* 0x001fea0003800000 */
[----:B------:R-:W-:Y:S02]  /*48b0*/  LOP3.LUT R8, R0, 0x3f, RZ, 0xc0, !PT ;  /* 0x0000003f00087812 */ /* 0x000fe400078ec0ff */
[--C-:B------:R-:W-:Y:S02]  /*48c0*/  SHF.R.U64 R10, R12, 0x1, R13.reuse ;  /* 0x000000010c0a7819 */ /* 0x100fe4000000120d */
[----:B------:R-:W-:Y:S02]  /*48d0*/  SHF.R.U32.HI R12, RZ, 0x1, R13 ;  /* 0x00000001ff0c7819 */ /* 0x000fe4000001160d */
[----:B------:R-:W-:Y:S02]  /*48e0*/  LOP3.LUT R9, R0, 0x3f, RZ, 0xc, !PT ;  /* 0x0000003f00097812 */ /* 0x000fe400078e0cff */
[CC--:B------:R-:W-:Y:S02]  /*48f0*/  SHF.L.U64.HI R18, R11.reuse, R8.reuse, R18 ;  /* 0x000000080b127219 */ /* 0x0c0fe40000010212 */
[----:B------:R-:W-:-:S02]  /*4900*/  SHF.L.U32 R11, R11, R8, RZ ;  /* 0x000000080b0b7219 */ /* 0x000fc400000006ff */
[-CC-:B------:R-:W-:Y:S02]  /*4910*/  SHF.R.U64 R8, R10, R9.reuse, R12.reuse ;  /* 0x000000090a087219 */ /* 0x180fe4000000120c */
[----:B------:R-:W-:Y:S02]  /*4920*/  SHF.R.U32.HI R9, RZ, R9, R12 ;  /* 0x00000009ff097219 */ /* 0x000fe4000001160c */
[----:B------:R-:W-:Y:S02]  /*4930*/  LOP3.LUT R11, R11, R8, RZ, 0xfc, !PT ;  /* 0x000000080b0b7212 */ /* 0x000fe400078efcff */
[----:B------:R-:W-:-:S07]  /*4940*/  LOP3.LUT R18, R18, R9, RZ, 0xfc, !PT ;  /* 0x0000000912127212 */ /* 0x000fce00078efcff */
.L_x_43:
[----:B------:R-:W-:-:S04]  /*4950*/  IMAD.WIDE.U32 R12, R11, 0x2168c235, RZ ;  /* 0x2168c2350b0c7825 */ /* 0x000fc800078e00ff */
[----:B------:R-:W-:Y:S01]  /*4960*/  IMAD.MOV.U32 R9, RZ, RZ, RZ ;  /* 0x000000ffff097224 */ /* 0x000fe200078e00ff */
[----:B------:R-:W-:Y:S01]  /*4970*/  MOV R8, R13 ;  /* 0x0000000d00087202 */ /* 0x000fe20000000f00 */
[----:B------:R-:W-:Y:S01]  /*4980*/  IMAD.HI.U32 R10, R18, -0x36f0255e, RZ ;  /* 0xc90fdaa2120a7827 */ /* 0x000fe200078e00ff */
[----:B------:R-:W-:-:S03]  /*4990*/  IADD3 RZ, P1, PT, R12, R12, RZ ;  /* 0x0000000c0cff7210 */ /* 0x000fc60007f3e0ff */
[----:B------:R-:W-:-:S04]  /*49a0*/  IMAD.WIDE.U32 R8, R11, -0x36f0255e, R8 ;  /* 0xc90fdaa20b087825 */ /* 0x000fc800078e0008 */
[C---:B------:R-:W-:Y:S02]  /*49b0*/  IMAD R11, R18.reuse, -0x36f0255e, RZ ;  /* 0xc90fdaa2120b7824 */ /* 0x040fe400078e02ff */
[----:B------:R-:W-:-:S04]  /*49c0*/  IMAD.WIDE.U32 R8, P2, R18, 0x2168c235, R8 ;  /* 0x2168c23512087825 */ /* 0x000fc80007840008 */
[----:B------:R-:W-:Y:S01]  /*49d0*/  IMAD.X R10, RZ, RZ, R10, P2 ;  /* 0x000000ffff0a7224 */ /* 0x000fe200010e060a */
[----:B------:R-:W-:Y:S02]  /*49e0*/  IADD3 R9, P2, PT, R11, R9, RZ ;  /* 0x000000090b097210 */ /* 0x000fe40007f5e0ff */
[----:B------:R-:W-:Y:S02]  /*49f0*/  IADD3.X RZ, P1, PT, R8, R8, RZ, P1, !PT ;  /* 0x0000000808ff7210 */ /* 0x000fe40000f3e4ff */
[C---:B------:R-:W-:Y:S01]  /*4a00*/  ISETP.GT.U32.AND P3, PT, R9.reuse, RZ, PT ;  /* 0x000000ff0900720c */ /* 0x040fe20003f64070 */
[----:B------:R-:W-:Y:S01]  /*4a10*/  IMAD.X R10, RZ, RZ, R10, P2 ;  /* 0x000000ffff0a7224 */ /* 0x000fe200010e060a */
[----:B------:R-:W-:-:S04]  /*4a20*/  IADD3.X R8, P2, PT, R9, R9, RZ, P1, !PT ;  /* 0x0000000909087210 */ /* 0x000fc80000f5e4ff */
[C---:B------:R-:W-:Y:S01]  /*4a30*/  ISETP.GT.AND.EX P1, PT, R10.reuse, RZ, PT, P3 ;  /* 0x000000ff0a00720c */ /* 0x040fe20003f24330 */
[----:B------:R-:W-:-:S03]  /*4a40*/  IMAD.X R11, R10, 0x1, R10, P2 ;  /* 0x000000010a0b7824 */ /* 0x000fc600010e060a */
[----:B------:R-:W-:Y:S02]  /*4a50*/  SEL R8, R8, R9, P1 ;  /* 0x0000000908087207 */ /* 0x000fe40000800000 */
[----:B------:R-:W-:Y:S02]  /*4a60*/  SEL R9, R11, R10, P1 ;  /* 0x0000000a0b097207 */ /* 0x000fe40000800000 */
[----:B------:R-:W-:Y:S02]  /*4a70*/  IADD3 R8, P2, PT, R8, 0x1, RZ ;  /* 0x0000000108087810 */ /* 0x000fe40007f5e0ff */
[----:B------:R-:W-:Y:S02]  /*4a80*/  SEL R11, RZ, 0xffffffff, !P1 ;  /* 0xffffffffff0b7807 */ /* 0x000fe40004800000 */
[----:B------:R-:W-:Y:S01]  /*4a90*/  LOP3.LUT P1, R16, R16, 0x80000000, RZ, 0xc0, !PT ;  /* 0x8000000010107812 */ /* 0x000fe2000782c0ff */
[----:B------:R-:W-:Y:S02]  /*4aa0*/  IMAD.X R9, RZ, RZ, R9, P2 ;  /* 0x000000ffff097224 */ /* 0x000fe400010e0609 */
[----:B------:R-:W-:Y:S01]  /*4ab0*/  IMAD.IADD R10, R11, 0x1, -R0 ;  /* 0x000000010b0a7824 */ /* 0x000fe200078e0a00 */
[----:B------:R-:W-:-:S02]  /*4ac0*/  SHF.R.U32.HI R11, RZ, 0x1e, R3 ;  /* 0x0000001eff0b7819 */ /* 0x000fc40000011603 */
[----:B------:R-:W-:Y:S01]  /*4ad0*/  SHF.R.U64 R8, R8, 0xa, R9 ;  /* 0x0000000a08087819 */ /* 0x000fe20000001209 */
[----:B------:R-:W-:Y:S01]  /*4ae0*/  IMAD.SHL.U32 R3, R10, 0x100000, RZ ;  /* 0x001000000a037824 */ /* 0x000fe200078e00ff */
[----:B------:R-:W-:Y:S02]  /*4af0*/  LEA.HI R2, R2, R11, RZ, 0x1 ;  /* 0x0000000b02027211 */ /* 0x000fe400078f08ff */
[----:B------:R-:W-:Y:S02]  /*4b00*/  IADD3 R8, P2, PT, R8, 0x1, RZ ;  /* 0x0000000108087810 */ /* 0x000fe40007f5e0ff */
[----:B------:R-:W-:Y:S01]  /*4b10*/  @!P0 LOP3.LUT R16, R16, 0x80000000, RZ, 0x3c, !PT ;  /* 0x8000000010108812 */ /* 0x000fe200078e3cff */
[----:B------:R-:W-:Y:S01]  /*4b20*/  @P1 IMAD.MOV R2, RZ, RZ, -R2 ;  /* 0x000000ffff021224 */ /* 0x000fe200078e0a02 */
[----:B------:R-:W-:-:S04]  /*4b30*/  LEA.HI.X R9, R9, RZ, RZ, 0x16, P2 ;  /* 0x000000ff09097211 */ /* 0x000fc800010fb4ff */
[--C-:B------:R-:W-:Y:S02]  /*4b40*/  SHF.R.U64 R0, R8, 0x1, R9.reuse ;  /* 0x0000000108007819 */ /* 0x100fe40000001209 */
[----:B------:R-:W-:Y:S02]  /*4b50*/  SHF.R.U32.HI R8, RZ, 0x1, R9 ;  /* 0x00000001ff087819 */ /* 0x000fe40000011609 */
[----:B------:R-:W-:-:S04]  /*4b60*/  IADD3 R9, P2, P3, RZ, RZ, R0 ;  /* 0x000000ffff097210 */ /* 0x000fc80007b5e000 */
[----:B------:R-:W-:-:S04]  /*4b70*/  IADD3.X R3, PT, PT, R3, 0x3fe00000, R8, P2, P3 ;  /* 0x3fe0000003037810 */ /* 0x000fc800017e6408 */
[----:B------:R-:W-:-:S07]  /*4b80*/  LOP3.LUT R16, R3, R16, RZ, 0xfc, !PT ;  /* 0x0000001003107212 */ /* 0x000fce00078efcff */
.L_x_40:
[----:B------:R-:W-:Y:S02]  /*4b90*/  IMAD.MOV.U32 R15, RZ, RZ, 0x0 ;  /* 0x00000000ff0f7424 */ /* 0x000fe400078e00ff */
[----:B------:R-:W-:Y:S02]  /*4ba0*/  IMAD.MOV.U32 R0, RZ, RZ, R2 ;  /* 0x000000ffff007224 */ /* 0x000fe400078e0002 */
[----:B------:R-:W-:Y:S02]  /*4bb0*/  IMAD.MOV.U32 R2, RZ, RZ, R9 ;  /* 0x000000ffff027224 */ /* 0x000fe400078e0009 */
[----:B------:R-:W-:Y:S01]  /*4bc0*/  IMAD.MOV.U32 R3, RZ, RZ, R16 ;  /* 0x000000ffff037224 */ /* 0x000fe200078e0010 */
[----:B------:R-:W-:Y:S06]  /*4bd0*/  RET.REL.NODEC R14 `(reflex_many_series_one_param_f32) ;  /* 0xffffffb40e087950 */ /* 0x000fec0003c3ffff */
.L_x_44:
[----:B------:R-:W-:-:S00]  /*4be0*/  BRA `(.L_x_44) ;  /* 0xfffffffc00fc7947 */ /* 0x000fc0000383ffff */
[----:B------:R-:W-:-:S00]  /*4bf0*/  NOP ;  /* 0x0000000000007918 */ /* 0x000fc00000000000 */
        /* <DEDUP_REMOVED lines=8> */
.L_x_157:


//--------------------- .text.reflex_batch_f32_precomp --------------------------
	.section	.text.reflex_batch_f32_precomp,"ax",@progbits
	.align	128
        .global         reflex_batch_f32_precomp
        .type           reflex_batch_f32_precomp,@function
        .size           reflex_batch_f32_precomp,(.L_x_160 - reflex_batch_f32_precomp)
        .other          reflex_batch_f32_precomp,@"STO_CUDA_ENTRY STV_DEFAULT"
reflex_batch_f32_precomp:
.text.reflex_batch_f32_precomp:
[----:B------:R-:W-:Y:S08]  /*0000*/  LDC R1, c[0x0][0x37c] ;  /* 0x0000df00ff017b82 */ /* 0x000ff00000000800 */
[----:B------:R-:W0:Y:S01]  /*0010*/  S2UR UR14, SR_CTAID.X ;  /* 0x00000000000e79c3 */ /* 0x000e220000002500 */
[----:B------:R-:W1:Y:S01]  /*0020*/  S2R R0, SR_TID.X ;  /* 0x0000000000007919 */ /* 0x000e620000002100 */
[----:B------:R-:W0:Y:S02]  /*0030*/  LDCU UR4, c[0x0][0x3ac] ;  /* 0x00007580ff0477ac */ /* 0x000e240008000800 */
[----:B0-----:R-:W-:-:S06]  /*0040*/  UISETP.GE.AND UP0, UPT, UR14, UR4, UPT ;  /* 0x000000040e00728c */ /* 0x001fcc000bf06270 */
[----:B------:R-:W-:-:S04]  /*0050*/  PLOP3.LUT P0, PT, PT, PT, UP0, 0x80, 0x8 ;  /* 0x000000000008781c */ /* 0x000fc80003f0f008 */
[----:B-1----:R-:W-:-:S13]  /*0060*/  ISETP.NE.OR P0, PT, R0, RZ, P0 ;  /* 0x000000ff0000720c */ /* 0x002fda0000705670 */
[----:B------:R-:W-:Y:S05]  /*0070*/  @P0 EXIT ;  /* 0x000000000000094d */ /* 0x000fea0003800000 */
[----:B------:R-:W0:Y:S01]  /*0080*/  LDCU.64 UR4, c[0x0][0x388] ;  /* 0x00007100ff0477ac */ /* 0x000e220008000a00 */
[----:B------:R-:W1:Y:S01]  /*0090*/  LDCU.64 UR18, c[0x0][0x358] ;  /* 0x00006b00ff1277ac */ /* 0x000e620008000a00 */
[----:B------:R-:W2:Y:S01]  /*00a0*/  LDCU UR12, c[0x0][0x3a8] ;  /* 0x00007500ff0c77ac */ /* 0x000ea20008000800 */
[----:B0-----:R-:W-:-:S06]  /*00b0*/  UIMAD.WIDE.U32 UR4, UR14, 0x4, UR4 ;  /* 0x000000040e0478a5 */ /* 0x001fcc000f8e0004 */
[----:B------:R-:W-:Y:S02]  /*00c0*/  IMAD.U32 R2, RZ, RZ, UR4 ;  /* 0x00000004ff027e24 */ /* 0x000fe4000f8e00ff */
[----:B------:R-:W-:-:S05]  /*00d0*/  IMAD.U32 R3, RZ, RZ, UR5 ;  /* 0x00000005ff037e24 */ /* 0x000fca000f8e00ff */
[----:B-1----:R-:W3:Y:S02]  /*00e0*/  LDG.E.CONSTANT R2, desc[UR18][R2.64] ;  /* 0x0000001202027981 */ /* 0x002ee4000c1e9900 */
[----:B---3--:R-:W-:-:S13]  /*00f0*/  R2UR UR30, R2 ;  /* 0x00000000021e72ca */ /* 0x008fda00000e0000 */
[----:B------:R-:W-:-:S04]  /*0100*/  UISETP.GE.AND UP0, UPT, UR30, 0x2, UPT ;  /* 0x000000021e00788c */ /* 0x000fc8000bf06270 */
[----:B--2---:R-:W-:-:S06]  /*0110*/  UISETP.LT.OR UP0, UPT, UR12, 0x1, !UP0 ;  /* 0x000000010c00788c */ /* 0x004fcc000c701670 */
[----:B------:R-:W-:-:S13]  /*0120*/  PLOP3.LUT P0, PT, PT, PT, UP0, 0x80, 0x8 ;  /* 0x000000000008781c */ /* 0x000fda0003f0f008 */
[----:B------:R-:W-:Y:S05]  /*0130*/  @P0 EXIT ;  /* 0x000000000000094d */ /* 0x000fea0003800000 */
[----:B------:R-:W-:Y:S01]  /*0140*/  UISETP.LT.U32.AND UP0, UPT, UR30, UR12, UPT ;  /* 0x0000000c1e00728c */ /* 0x000fe2000bf01070 */
[----:B------:R-:W0:Y:S03]  /*0150*/  LDCU.64 UR6, c[0x0][0x3b8] ;  /* 0x00007700ff0677ac */ /* 0x000e260008000a00 */
[----:B------:R-:W-:Y:S02]  /*0160*/  USEL UR8, UR30, UR12, UP0 ;  /* 0x0000000c1e087287 */ /* 0x000fe40008000000 */
[----:B------:R-:W-:Y:S01]  /*0170*/  UIMAD UR5, UR14, UR12, URZ ;  /* 0x0000000c0e0572a4 */ /* 0x000fe2000f8e02ff */
[----:B------:R-:W-:Y:S01]  /*0180*/  UMOV UR4, URZ ;  /* 0x000000ff00047c82 */ /* 0x000fe20008000000 */
[----:B------:R-:W-:Y:S02]  /*0190*/  ULOP3.LUT UR9, UR8, 0xf, URZ, 0xc0, !UPT ;  /* 0x0000000f08097892 */ /* 0x000fe4000f8ec0ff */
[----:B------:R-:W-:-:S05]  /*01a0*/  IMAD.U32 R0, RZ, RZ, UR8 ;  /* 0x00000008ff007e24 */ /* 0x000fca000f8e00ff */
[----:B------:R-:W-:Y:S01]  /*01b0*/  ISETP.GE.U32.AND P0, PT, R0, 0x10, PT ;  /* 0x000000100000780c */ /* 0x000fe20003f06070 */
[----:B0-----:R-:W-:-:S12]  /*01c0*/  UIMAD.WIDE.U32 UR6, UR5, 0x4, UR6 ;  /* 0x00000004050678a5 */ /* 0x001fd8000f8e0006 */
[----:B------:R-:W-:Y:S05]  /*01d0*/  @!P0 BRA `(.L_x_45) ;  /* 0x0000000000608947 */ /* 0x000fea0003800000 */
[----:B------:R-:W-:Y:S01]  /*01e0*/  ULOP3.LUT UR4, UR8, 0x7ffffff0, URZ, 0xc0, !UPT ;  /* 0x7ffffff008047892 */ /* 0x000fe2000f8ec0ff */
[----:B------:R-:W-:-:S11]  /*01f0*/  UMOV UR5, URZ ;  /* 0x000000ff00057c82 */ /* 0x000fd60008000000 */
.L_x_46:
[----:B------:R-:W-:Y:S02]  /*0200*/  UIMAD.WIDE.U32 UR10, UR5, 0x4, UR6 ;  /* 0x00000004050a78a5 */ /* 0x000fe4000f8e0006 */
[----:B------:R-:W-:-:S04]  /*0210*/  UIADD3 UR5, UPT, UPT, UR5, 0x10, URZ ;  /* 0x0000001005057890 */ /* 0x000fc8000fffe0ff */
[----:B0-----:R-:W-:Y:S01]  /*0220*/  IMAD.U32 R2, RZ, RZ, UR10 ;  /* 0x0000000aff027e24 */ /* 0x001fe2000f8e00ff */
[----:B------:R-:W-:Y:S01]  /*0230*/  UISETP.NE.AND UP0, UPT, UR5, UR4, UPT ;  /* 0x000000040500728c */ /* 0x000fe2000bf05270 */
[----:B------:R-:W-:-:S05]  /*0240*/  IMAD.U32 R3, RZ, RZ, UR11 ;  /* 0x0000000bff037e24 */ /* 0x000fca000f8e00ff */
[----:B------:R0:W-:Y:S04]  /*0250*/  STG.E desc[UR18][R2.64], RZ ;  /* 0x000000ff02007986 */ /* 0x0001e8000c101912 */
        /* <DEDUP_REMOVED lines=14> */
[----:B------:R0:W-:Y:S01]  /*0340*/  STG.E desc[UR18][R2.64+0x3c], RZ ;  /* 0x00003cff02007986 */ /* 0x0001e2000c101912 */
[----:B------:R-:W-:Y:S05]  /*0350*/  BRA.U UP0, `(.L_x_46) ;  /* 0xfffffffd00a87547 */ /* 0x000fea000b83ffff */
.L_x_45:
[----:B------:R-:W-:-:S09]  /*0360*/  UISETP.NE.AND UP0, UPT, UR9, URZ, UPT ;  /* 0x000000ff0900728c */ /* 0x000fd2000bf05270 */
[----:B------:R-:W-:Y:S05]  /*0370*/  BRA.U !UP0, `(.L_x_47) ;  /* 0x00000001089c7547 */ /* 0x000fea000b800000 */
[----:B------:R-:W-:Y:S02]  /*0380*/  UISETP.GE.U32.AND UP0, UPT, UR9, 0x8, UPT ;  /* 0x000000080900788c */ /* 0x000fe4000bf06070 */
[----:B------:R-:W-:-:S04]  /*0390*/  ULOP3.LUT UR5, UR8, 0x7, URZ, 0xc0, !UPT ;  /* 0x0000000708057892 */ /* 0x000fc8000f8ec0ff */
[----:B------:R-:W-:-:S03]  /*03a0*/  UISETP.NE.AND UP1, UPT, UR5, URZ, UPT ;  /* 0x000000ff0500728c */ /* 0x000fc6000bf25270 */
[----:B------:R-:W-:Y:S08]  /*03b0*/  BRA.U !UP0, `(.L_x_48) ;  /* 0x0000000108307547 */ /* 0x000ff0000b800000 */
[----:B------:R-:W-:Y:S02]  /*03c0*/  UIMAD.WIDE.U32 UR10, UR4, 0x4, UR6 ;  /* 0x00000004040a78a5 */ /* 0x000fe4000f8e0006 */
[----:B------:R-:W-:-:S04]  /*03d0*/  UIADD3 UR4, UPT, UPT, UR4, 0x8, URZ ;  /* 0x0000000804047890 */ /* 0x000fc8000fffe0ff */
[----:B0-----:R-:W-:Y:S02]  /*03e0*/  IMAD.U32 R2, RZ, RZ, UR10 ;  /* 0x0000000aff027e24 */ /* 0x001fe4000f8e00ff */
        /* <DEDUP_REMOVED lines=8> */
[----:B------:R1:W-:Y:S02]  /*0470*/  STG.E desc[UR18][R2.64+0x1c], RZ ;  /* 0x00001cff02007986 */ /* 0x0003e4000c101912 */
.L_x_48:
[----:B------:R-:W-:Y:S05]  /*0480*/  BRA.U !UP1, `(.L_x_47) ;  /* 0x0000000109587547 */ /* 0x000fea000b800000 */
[----:B------:R-:W-:Y:S02]  /*0490*/  UISETP.GE.U32.AND UP0, UPT, UR5, 0x4, UPT ;  /* 0x000000040500788c */ /* 0x000fe4000bf06070 */
[----:B------:R-:W-:-:S04]  /*04a0*/  ULOP3.LUT UR8, UR8, 0x3, URZ, 0xc0, !UPT ;  /* 0x0000000308087892 */ /* 0x000fc8000f8ec0ff */
[----:B------:R-:W-:-:S05]  /*04b0*/  PLOP3.LUT P0, PT, PT, PT, UP0, 0x80, 0x8 ;  /* 0x000000000008781c */ /* 0x000fca0003f0f008 */
[----:B------:R-:W-:Y:S02]  /*04c0*/  @UP0 UIMAD.WIDE.U32 UR10, UR4, 0x4, UR6 ;  /* 0x00000004040a08a5 */ /* 0x000fe4000f8e0006 */
[----:B------:R-:W-:Y:S02]  /*04d0*/  @UP0 UIADD3 UR4, UPT, UPT, UR4, 0x4, URZ ;  /* 0x0000000404040890 */ /* 0x000fe4000fffe0ff */
[----:B------:R-:W-:Y:S02]  /*04e0*/  UISETP.NE.AND UP0, UPT, UR8, URZ, UPT ;  /* 0x000000ff0800728c */ /* 0x000fe4000bf05270 */
[----:B01----:R-:W-:Y:S02]  /*04f0*/  IMAD.U32 R2, RZ, RZ, UR10 ;  /* 0x0000000aff027e24 */ /* 0x003fe4000f8e00ff */
[----:B------:R-:W-:-:S05]  /*0500*/  IMAD.U32 R3, RZ, RZ, UR11 ;  /* 0x0000000bff037e24 */ /* 0x000fca000f8e00ff */
[----:B------:R2:W-:Y:S04]  /*0510*/  @P0 STG.E desc[UR18][R2.64], RZ ;  /* 0x000000ff02000986 */ /* 0x0005e8000c101912 */
[----:B------:R2:W-:Y:S04]  /*0520*/  @P0 STG.E desc[UR18][R2.64+0x4], RZ ;  /* 0x000004ff02000986 */ /* 0x0005e8000c101912 */
[----:B------:R2:W-:Y:S04]  /*0530*/  @P0 STG.E desc[UR18][R2.64+0x8], RZ ;  /* 0x000008ff02000986 */ /* 0x0005e8000c101912 */
[----:B------:R2:W-:Y:S01]  /*0540*/  @P0 STG.E desc[UR18][R2.64+0xc], RZ ;  /* 0x00000cff02000986 */ /* 0x0005e2000c101912 */
[----:B------:R-:W-:Y:S05]  /*0550*/  BRA.U !UP0, `(.L_x_47) ;  /* 0x0000000108247547 */ /* 0x000fea000b800000 */
[----:B------:R-:W-:-:S05]  /*0560*/  UMOV UR5, URZ ;  /* 0x000000ff00057c82 */ /* 0x000fca0008000000 */
.L_x_49:
[----:B------:R-:W-:Y:S02]  /*0570*/  UIMAD.WIDE.U32 UR10, UR4, 0x4, UR6 ;  /* 0x00000004040a78a5 */ /* 0x000fe4000f8e0006 */
[----:B------:R-:W-:Y:S02]  /*0580*/  UIADD3 UR5, UPT, UPT, UR5, 0x1, URZ ;  /* 0x0000000105057890 */ /* 0x000fe4000fffe0ff */
[----:B------:R-:W-:Y:S02]  /*0590*/  UIADD3 UR4, UPT, UPT, UR4, 0x1, URZ ;  /* 0x0000000104047890 */ /* 0x000fe4000fffe0ff */
[----:B--23--:R-:W-:Y:S01]  /*05a0*/  IMAD.U32 R2, RZ, RZ, UR10 ;  /* 0x0000000aff027e24 */ /* 0x00cfe2000f8e00ff */
[----:B------:R-:W-:Y:S01]  /*05b0*/  UISETP.NE.AND UP0, UPT, UR5, UR8, UPT ;  /* 0x000000080500728c */ /* 0x000fe2000bf05270 */
[----:B------:R-:W-:-:S05]  /*05c0*/  IMAD.U32 R3, RZ, RZ, UR11 ;  /* 0x0000000bff037e24 */ /* 0x000fca000f8e00ff */
[----:B------:R3:W-:Y:S03]  /*05d0*/  STG.E desc[UR18][R2.64], RZ ;  /* 0x000000ff02007986 */ /* 0x0007e6000c101912 */
[----:B------:R-:W-:Y:S05]  /*05e0*/  BRA.U UP0, `(.L_x_49) ;  /* 0xfffffffd00e07547 */ /* 0x000fea000b83ffff */
.L_x_47:
[----:B0123--:R-:W0:Y:S01]  /*05f0*/  LDC.64 R2, c[0x0][0x380] ;  /* 0x0000e000ff027b82 */ /* 0x00fe220000000a00 */
[----:B------:R-:W-:Y:S01]  /*0600*/  UISETP.GE.U32.AND UP0, UPT, UR12, 0x2, UPT ;  /* 0x000000020c00788c */ /* 0x000fe2000bf06070 */
[----:B------:R-:W1:Y:S05]  /*0610*/  LDCU.128 UR8, c[0x0][0x390] ;  /* 0x00007200ff0877ac */ /* 0x000e6a0008000c00 */
[----:B------:R-:W-:Y:S01]  /*0620*/  PLOP3.LUT P1, PT, PT, PT, UP0, 0x80, 0x8 ;  /* 0x000000000008781c */ /* 0x000fe20003f2f008 */
[----:B------:R-:W2:Y:S01]  /*0630*/  LDCU.64 UR12, c[0x0][0x3a0] ;  /* 0x00007400ff0c77ac */ /* 0x000ea20008000a00 */
[----:B0-----:R-:W3:Y:S11]  /*0640*/  LDG.E.CONSTANT R0, desc[UR18][R2.64] ;  /* 0x0000001202007981 */ /* 0x001ef6000c1e9900 */
[----:B------:R-:W0:Y:S01]  /*0650*/  @P1 LDC.64 R4, c[0x0][0x380] ;  /* 0x0000e000ff041b82 */ /* 0x000e220000000a00 */
[----:B-1----:R-:W-:-:S02]  /*0660*/  UIMAD.WIDE.U32 UR4, UR14, 0x8, UR8 ;  /* 0x000000080e0478a5 */ /* 0x002fc4000f8e0008 */
[----:B------:R-:W-:Y:S02]  /*0670*/  UIMAD.WIDE.U32 UR8, UR14, 0x8, UR10 ;  /* 0x000000080e0878a5 */ /* 0x000fe4000f8e000a */
[----:B--2---:R-:W-:Y:S02]  /*0680*/  UIMAD.WIDE.U32 UR10, UR14, 0x8, UR12 ;  /* 0x000000080e0a78a5 */ /* 0x004fe4000f8e000c */
[----:B------:R-:W-:Y:S02]  /*0690*/  IMAD.U32 R8, RZ, RZ, UR4 ;  /* 0x00000004ff087e24 */ /* 0x000fe4000f8e00ff */
[----:B------:R-:W-:Y:S01]  /*06a0*/  MOV R10, UR8 ;  /* 0x00000008000a7c02 */ /* 0x000fe20008000f00 */
[----:B------:R-:W-:Y:S02]  /*06b0*/  IMAD.U32 R11, RZ, RZ, UR9 ;  /* 0x00000009ff0b7e24 */ /* 0x000fe4000f8e00ff */
[----:B------:R-:W-:Y:S02]  /*06c0*/  IMAD.U32 R9, RZ, RZ, UR5 ;  /* 0x00000005ff097e24 */ /* 0x000fe4000f8e00ff */
[----:B------:R-:W-:Y:S01]  /*06d0*/  IMAD.U32 R12, RZ, RZ, UR10 ;  /* 0x0000000aff0c7e24 */ /* 0x000fe2000f8e00ff */
[----:B0-----:R0:W2:Y:S01]  /*06e0*/  @P1 LDG.E.CONSTANT R20, desc[UR18][R4.64+0x4] ;  /* 0x0000041204141981 */ /* 0x0010a2000c1e9900 */
[----:B------:R-:W-:-:S03]  /*06f0*/  IMAD.U32 R13, RZ, RZ, UR11 ;  /* 0x0000000bff0d7e24 */ /* 0x000fc6000f8e00ff */
[----:B------:R1:W4:Y:S04]  /*0700*/  LDG.E.64.CONSTANT R14, desc[UR18][R8.64] ;  /* 0x00000012080e7981 */ /* 0x000328000c1e9b00 */
[----:B------:R-:W5:Y:S04]  /*0710*/  LDG.E.64.CONSTANT R10, desc[UR18][R10.64] ;  /* 0x000000120a0a7981 */ /* 0x000f68000c1e9b00 */
[----:B------:R1:W5:Y:S01]  /*0720*/  LDG.E.64.CONSTANT R16, desc[UR18][R12.64] ;  /* 0x000000120c107981 */ /* 0x000362000c1e9b00 */
[----:B------:R-:W1:Y:S01]  /*0730*/  S2UR UR5, SR_CgaCtaId ;  /* 0x00000000000579c3 */ /* 0x000e620000008800 */
[----:B0-----:R-:W0:Y:S01]  /*0740*/  I2F.F64.U32 R4, UR30 ;  /* 0x0000001e00047d12 */ /* 0x001e220008201800 */
[----:B------:R-:W-:Y:S01]  /*0750*/  UMOV UR4, 0x400 ;  /* 0x0000040000047882 */ /* 0x000fe20000000000 */
[----:B------:R-:W-:-:S06]  /*0760*/  CS2R R2, SRZ ;  /* 0x0000000000027805 */ /* 0x000fcc000001ff00 */
[----:B0-----:R-:W0:Y:S01]  /*0770*/  MUFU.RCP64H R7, R5 ;  /* 0x0000000500077308 */ /* 0x001e220000001800 */
[----:B------:R-:W-:-:S05]  /*0780*/  VIADD R6, R5, 0x300402 ;  /* 0x0030040205067836 */ /* 0x000fca0000000000 */
[----:B------:R-:W-:Y:S01]  /*0790*/  FSETP.GEU.AND P0, PT, |R6|, 5.8789094863358348022e-39, PT ;  /* 0x004004020600780b */ /* 0x000fe20003f0e200 */
[----:B-1----:R-:W-:Y:S01]  /*07a0*/  ULEA UR4, UR5, UR4, 0x18 ;  /* 0x0000000405047291 */ /* 0x002fe2000f8ec0ff */
[----:B0-----:R-:W-:-:S08]  /*07b0*/  DFMA R8, -R4, R6, 1 ;  /* 0x3ff000000408742b */ /* 0x001fd00000000106 */
[----:B------:R-:W-:-:S08]  /*07c0*/  DFMA R8, R8, R8, R8 ;  /* 0x000000080808722b */ /* 0x000fd00000000008 */
[----:B------:R-:W-:-:S08]  /*07d0*/  DFMA R8, R6, R8, R6 ;  /* 0x000000080608722b */ /* 0x000fd00000000006 */
[----:B------:R-:W-:-:S08]  /*07e0*/  DFMA R12, -R4, R8, 1 ;  /* 0x3ff00000040c742b */ /* 0x000fd00000000108 */
[----:B------:R-:W-:Y:S01]  /*07f0*/  DFMA R12, R8, R12, R8 ;  /* 0x0000000c080c722b */ /* 0x000fe20000000008 */
[----:B---3--:R-:W0:Y:S02]  /*0800*/  F2F.F64.F32 R18, R0 ;  /* 0x0000000000127310 */ /* 0x008e240000201800 */
[----:B0-----:R-:W-:Y:S04]  /*0810*/  STS.64 [UR4], R18 ;  /* 0x00000012ff007988 */ /* 0x001fe80008000a04 */
[----:B------:R-:W0:Y:S02]  /*0820*/  @P1 LDS.64 R18, [UR4] ;  /* 0x00000004ff121984 */ /* 0x000e240008000a00 */
[----:B--2---:R-:W1:Y:S01]  /*0830*/  @P1 F2F.F64.F32 R2, R20 ;  /* 0x0000001400021310 */ /* 0x004e620000201800 */
[----:B----4-:R-:W-:-:S02]  /*0840*/  R2UR UR20, R14 ;  /* 0x000000000e1472ca */ /* 0x010fc400000e0000 */
[----:B------:R-:W-:Y:S02]  /*0850*/  R2UR UR21, R15 ;  /* 0x000000000f1572ca */ /* 0x000fe400000e0000 */
[----:B-----5:R-:W-:Y:S02]  /*0860*/  R2UR UR22, R10 ;  /* 0x000000000a1672ca */ /* 0x020fe400000e0000 */
[----:B------:R-:W-:Y:S02]  /*0870*/  R2UR UR23, R11 ;  /* 0x000000000b1772ca */ /* 0x000fe400000e0000 */
[----:B------:R-:W-:Y:S02]  /*0880*/  R2UR UR24, R16 ;  /* 0x00000000101872ca */ /* 0x000fe400000e0000 */
[----:B------:R-:W-:Y:S01]  /*0890*/  R2UR UR25, R17 ;  /* 0x00000000111972ca */ /* 0x000fe200000e0000 */
[----:B-1----:R1:W-:Y:S01]  /*08a0*/  @P1 STS.64 [UR4+0x8], R2 ;  /* 0x00000802ff001988 */ /* 0x0023e20008000a04 */
[----:B0-----:R-:W-:Y:S01]  /*08b0*/  DADD R18, R2, R18 ;  /* 0x0000000002127229 */ /* 0x001fe20000000012 */
[----:B------:R-:W-:-:S12]  /*08c0*/  @P0 BRA `(.L_x_50) ;  /* 0x0000000000100947 */ /* 0x000fd80003800000 */
[----:B------:R-:W-:-:S05]  /*08d0*/  LOP3.LUT R0, R5, 0x7fffffff, RZ, 0xc0, !PT ;  /* 0x7fffffff05007812 */ /* 0x000fca00078ec0ff */
[----:B------:R-:W-:Y:S01]  /*08e0*/  VIADD R6, R0, 0xfff00000 ;  /* 0xfff0000000067836 */ /* 0x000fe20000000000 */
[----:B------:R-:W-:-:S07]  /*08f0*/  MOV R0, 0x910 ;  /* 0x0000091000007802 */ /* 0x000fce0000000f00 */
[----:B-1----:R-:W-:Y:S05]  /*0900*/  CALL.REL.NOINC `($__internal_3_$__cuda_sm20_dblrcp_rn_slowpath_v3) ;  /* 0x0000003400fc7944 */ /* 0x002fea0003c00000 */
.L_x_50:
[----:B-1----:R-:W0:Y:S08]  /*0910*/  @P1 LDC.64 R2, c[0x0][0x380] ;  /* 0x0000e000ff021b82 */ /* 0x002e300000000a00 */
[----:B------:R-:W1:Y:S01]  /*0920*/  LDC R4, c[0x0][0x3a8] ;  /* 0x0000ea00ff047b82 */ /* 0x000e620000000800 */
[----:B0-----:R0:W5:Y:S01]  /*0930*/  @P1 LDG.E.CONSTANT R0, desc[UR18][R2.64+0x4] ;  /* 0x0000041202001981 */ /* 0x001162000c1e9900 */
[----:B-1----:R-:W-:-:S13]  /*0940*/  ISETP.GE.U32.AND P0, PT, R4, 0x3, PT ;  /* 0x000000030400780c */ /* 0x002fda0003f06070 */
[----:B0-----:R-:W-:Y:S05]  /*0950*/  @!P0 EXIT ;  /* 0x000000000000894d */ /* 0x001fea0003800000 */
[----:B------:R-:W-:Y:S01]  /*0960*/  DADD R2, R12, 1 ;  /* 0x3ff000000c027429 */ /* 0x000fe20000000000 */
[----:B------:R-:W-:Y:S02]  /*0970*/  CS2R R14, SRZ ;  /* 0x00000000000e7805 */ /* 0x000fe4000001ff00 */
[----:B------:R-:W-:Y:S01]  /*0980*/  CS2R R16, SRZ ;  /* 0x0000000000107805 */ /* 0x000fe2000001ff00 */
[----:B------:R-:W-:Y:S01]  /*0990*/  UMOV UR14, 0x1 ;  /* 0x00000001000e7882 */ /* 0x000fe20000000000 */
[----:B------:R-:W-:Y:S01]  /*09a0*/  UMOV UR4, URZ ;  /* 0x000000ff00047c82 */ /* 0x000fe20008000000 */
[----:B------:R-:W-:Y:S01]  /*09b0*/  UMOV UR12, 0x2 ;  /* 0x00000002000c7882 */ /* 0x000fe20000000000 */
[----:B------:R-:W-:Y:S01]  /*09c0*/  UMOV UR5, URZ ;  /* 0x000000ff00057c82 */ /* 0x000fe20008000000 */
[----:B-----5:R0:W1:Y:S01]  /*09d0*/  @P1 F2F.F64.F32 R14, R0 ;  /* 0x00000000000e1310 */ /* 0x0200620000201800 */
[----:B------:R-:W-:Y:S01]  /*09e0*/  DMUL R2, R2, 0.5 ;  /* 0x3fe0000002027828 */ /* 0x000fe20000000000 */
[----:B------:R-:W-:-:S09]  /*09f0*/  UMOV UR13, 0x2 ;  /* 0x00000002000d7882 */ /* 0x000fd20000000000 */
[----:B------:R-:W-:Y:S02]  /*0a00*/  R2UR UR26, R2 ;  /* 0x00000000021a72ca */ /* 0x000fe400000e0000 */
[----:B0-----:R-:W-:-:S15]  /*0a10*/  R2UR UR27, R3 ;  /* 0x00000000031b72ca */ /* 0x001fde00000e0000 */
.L_x_82:
[----:B0-----:R-:W0:Y:S01]  /*0a20*/  LDCU UR11, c[0x0][0x3a8] ;  /* 0x00007500ff0b77ac */ /* 0x001e220008000800 */
[----:B------:R-:W-:Y:S02]  /*0a30*/  UIADD3 UR15, UPT, UPT, UR12, 0x1, URZ ;  /* 0x000000010c0f7890 */ /* 0x000fe4000fffe0ff */
[----:B------:R-:W-:Y:S02]  /*0a40*/  ULOP3.LUT UR16, URZ, UR12, URZ, 0x33, !UPT ;  /* 0x0000000cff107292 */ /* 0x000fe4000f8e33ff */
[----:B0-----:R-:W-:-:S04]  /*0a50*/  UISETP.LT.AND UP0, UPT, UR15, UR11, UPT ;  /* 0x0000000b0f00728c */ /* 0x001fc8000bf01270 */
[----:B------:R-:W-:-:S04]  /*0a60*/  USEL UR11, UR15, UR11, !UP0 ;  /* 0x0000000b0f0b7287 */ /* 0x000fc8000c000000 */
[----:B------:R-:W-:-:S04]  /*0a70*/  UIADD3 UR11, UPT, UPT, UR11, UR16, URZ ;  /* 0x000000100b0b7290 */ /* 0x000fc8000fffe0ff */
[----:B------:R-:W-:-:S04]  /*0a80*/  UISETP.LT.U32.AND UP0, UPT, UR11, 0x3, UPT ;  /* 0x000000030b00788c */ /* 0x000fc8000bf01070 */
[----:B------:R-:W-:Y:S02]  /*0a90*/  USEL UR16, UR11, 0x3, UP0 ;  /* 0x000000030b107887 */ /* 0x000fe40008000000 */
[----:B------:R-:W-:Y:S02]  /*0aa0*/  UISETP.GE.U32.AND UP0, UPT, UR11, 0x3, UPT ;  /* 0x000000030b00788c */ /* 0x000fe4000bf06070 */
[----:B------:R-:W-:Y:S01]  /*0ab0*/  UIADD3 UR16, UPT, UPT, UR16, 0x1, URZ ;  /* 0x0000000110107890 */ /* 0x000fe2000fffe0ff */
[----:B------:R-:W-:-:S03]  /*0ac0*/  UMOV UR11, UR12 ;  /* 0x0000000c000b7c82 */ /* 0x000fc60008000000 */
[----:B------:R-:W-:-:S03]  /*0ad0*/  ULOP3.LUT UR39, UR16, 0x3, URZ, 0xc0, !UPT ;  /* 0x0000000310277892 */ /* 0x000fc6000f8ec0ff */
[----:B-1----:R-:W-:Y:S09]  /*0ae0*/  BRA.U !UP0, `(.L_x_51) ;  /* 0x0000001d08a87547 */ /* 0x002ff2000b800000 */
[----:B------:R-:W-:Y:S01]  /*0af0*/  ULOP3.LUT UR11, UR16, 0x4, URZ, 0xc0, !UPT ;  /* 0x00000004100b7892 */ /* 0x000fe2000f8ec0ff */
[----:B------:R-:W0:Y:S03]  /*0b00*/  LDCU.64 UR32, c[0x0][0x380] ;  /* 0x00007000ff2077ac */ /* 0x000e260008000a00 */
[----:B------:R-:W-:Y:S01]  /*0b10*/  UIADD3 UR11, UPT, UPT, -UR11, URZ, URZ ;  /* 0x000000ff0b0b7290 */ /* 0x000fe2000fffe1ff */
[----:B------:R-:W-:-:S11]  /*0b20*/  UMOV UR12, UR15 ;  /* 0x0000000f000c7c82 */ /* 0x000fd60008000000 */
.L_x_68:
[----:B------:R-:W-:-:S04]  /*0b30*/  UIADD3 UR17, UPT, UPT, UR12, -0x1, URZ ;  /* 0xffffffff0c117890 */ /* 0x000fc8000fffe0ff */
[----:B0-----:R-:W-:-:S06]  /*0b40*/  UIMAD.WIDE UR34, UR17, 0x4, UR32 ;  /* 0x00000004112278a5 */ /* 0x001fcc000f8e0220 */
[----:B------:R-:W-:Y:S02]  /*0b50*/  IMAD.U32 R20, RZ, RZ, UR34 ;  /* 0x00000022ff147e24 */ /* 0x000fe4000f8e00ff */
[----:B------:R-:W-:-:S05]  /*0b60*/  IMAD.U32 R21, RZ, RZ, UR35 ;  /* 0x00000023ff157e24 */ /* 0x000fca000f8e00ff */
[----:B------:R-:W2:Y:S01]  /*0b70*/  LDG.E.CONSTANT R20, desc[UR18][R20.64] ;  /* 0x0000001214147981 */ /* 0x000ea2000c1e9900 */
[----:B------:R-:W0:Y:S01]  /*0b80*/  S2UR UR16, SR_CgaCtaId ;  /* 0x00000000001079c3 */ /* 0x000e220000008800 */
[----:B------:R-:W-:Y:S01]  /*0b90*/  UMOV UR15, 0x400 ;  /* 0x00000400000f7882 */ /* 0x000fe20000000000 */
[----:B------:R-:W-:Y:S02]  /*0ba0*/  UISETP.GE.AND UP0, UPT, UR17, UR30, UPT ;  /* 0x0000001e1100728c */ /* 0x000fe4000bf06270 */
[----:B0-----:R-:W-:-:S04]  /*0bb0*/  ULEA UR40, UR16, UR15, 0x18 ;  /* 0x0000000f10287291 */ /* 0x001fc8000f8ec0ff */
[----:B------:R-:W-:Y:S02]  /*0bc0*/  ULEA UR16, UR5, UR40, 0x3 ;  /* 0x0000002805107291 */ /* 0x000fe4000f8e18ff */
[----:B------:R-:W-:-:S07]  /*0bd0*/  ULEA UR15, UR14, UR40, 0x3 ;  /* 0x000000280e0f7291 */ /* 0x000fce000f8e18ff */
[----:B------:R-:W0:Y:S04]  /*0be0*/  LDS.64 R6, [UR16] ;  /* 0x00000010ff067984 */ /* 0x000e280008000a00 */
[----:B------:R-:W3:Y:S01]  /*0bf0*/  LDS.64 R4, [UR15] ;  /* 0x0000000fff047984 */ /* 0x000ee20008000a00 */
[----:B------:R-:W-:Y:S01]  /*0c00*/  ULEA UR15, UR13, UR40, 0x3 ;  /* 0x000000280d0f7291 */ /* 0x000fe2000f8e18ff */
[----:B--2---:R-:W1:Y:S02]  /*0c10*/  F2F.F64.F32 R2, R20 ;  /* 0x0000001400027310 */ /* 0x004e640000201800 */
[----:B-1----:R-:W-:-:S08]  /*0c20*/  DADD R2, R2, R14 ;  /* 0x0000000002027229 */ /* 0x002fd0000000000e */
[----:B------:R-:W-:-:S08]  /*0c30*/  DMUL R2, R2, UR24 ;  /* 0x0000001802027c28 */ /* 0x000fd00008000000 */
[----:B0-----:R-:W-:-:S08]  /*0c40*/  DFMA R2, R6, -UR20, R2 ;  /* 0x8000001406027c2b */ /* 0x001fd00008000002 */
[----:B---3--:R-:W-:-:S07]  /*0c50*/  DFMA R14, R4, UR22, R2 ;  /* 0x00000016040e7c2b */ /* 0x008fce0008000002 */
[----:B------:R0:W-:Y:S01]  /*0c60*/  STS.64 [UR15], R14 ;  /* 0x0000000eff007988 */ /* 0x0001e20008000a0f */
[----:B------:R-:W-:Y:S05]  /*0c70*/  BRA.U !UP0, `(.L_x_52) ;  /* 0x0000000508647547 */ /* 0x000fea000b800000 */
[----:B------:R-:W-:Y:S01]  /*0c80*/  ULEA UR15, UR4, UR40, 0x3 ;  /* 0x00000028040f7291 */ /* 0x000fe2000f8e18ff */
[----:B------:R-:W-:Y:S01]  /*0c90*/  IMAD.U32 R4, RZ, RZ, UR26 ;  /* 0x0000001aff047e24 */ /* 0x000fe2000f8e00ff */
[----:B------:R-:W-:Y:S01]  /*0ca0*/  UMOV UR16, 0x47ae147b ;  /* 0x47ae147b00107882 */ /* 0x000fe20000000000 */
[----:B------:R-:W-:Y:S01]  /*0cb0*/  IMAD.U32 R5, RZ, RZ, UR27 ;  /* 0x0000001bff057e24 */ /* 0x000fe2000f8e00ff */
[----:B------:R-:W-:-:S05]  /*0cc0*/  UMOV UR17, 0x3fa47ae1 ;  /* 0x3fa47ae100117882 */ /* 0x000fca0000000000 */
[----:B------:R-:W1:Y:S01]  /*0cd0*/  LDS.64 R22, [UR15] ;  /* 0x0000000fff167984 */ /* 0x000e620008000a00 */
[----:B------:R-:W-:Y:S02]  /*0ce0*/  DADD R4, -R4, 1 ;  /* 0x3ff0000004047429 */ /* 0x000fe40000000100 */
[----:B-1----:R-:W-:-:S08]  /*0cf0*/  DMUL R2, R22, UR26 ;  /* 0x0000001a16027c28 */ /* 0x002fd00008000000 */
        /* <DEDUP_REMOVED lines=49> */
[----:B0-----:R-:W-:Y:S05]  /*1010*/  CALL.REL.NOINC `($__internal_5_$__cuda_sm20_dsqrt_rn_f64_mediumpath_v1) ;  /* 0x0000003800747944 */ /* 0x001fea0003c00000 */
[----:B------:R-:W-:Y:S02]  /*1020*/  IMAD.MOV.U32 R4, RZ, RZ, R2 ;  /* 0x000000ffff047224 */ /* 0x000fe400078e0002 */
[----:B------:R-:W-:-:S07]  /*1030*/  IMAD.MOV.U32 R5, RZ, RZ, R3 ;  /* 0x000000ffff057224 */ /* 0x000fce00078e0003 */
.L_x_54:
        /* <DEDUP_REMOVED lines=14> */
[----:B------:R-:W-:Y:S01]  /*1120*/  MOV R2, R24 ;  /* 0x0000001800027202 */ /* 0x000fe20000000f00 */
[----:B------:R-:W-:Y:S01]  /*1130*/  IMAD.MOV.U32 R3, RZ, RZ, R25 ;  /* 0x000000ffff037224 */ /* 0x000fe200078e0019 */
[----:B------:R-:W-:-:S07]  /*1140*/  MOV R0, 0x1160 ;  /* 0x0000116000007802 */ /* 0x000fce0000000f00 */
[----:B0-----:R-:W-:Y:S05]  /*1150*/  CALL.REL.NOINC `($__internal_4_$__cuda_sm20_div_rn_f64_full) ;  /* 0x0000003000907944 */ /* 0x001fea0003c00000 */
.L_x_55:
[----:B------:R1:W2:Y:S02]  /*1160*/  F2F.F32.F64 R5, R2 ;  /* 0x0000000200057310 */ /* 0x0002a40000301000 */
.L_x_53:
[----:B------:R-:W-:Y:S01]  /*1170*/  UIADD3 UR16, UPT, UPT, UR12, -0x1, URZ ;  /* 0xffffffff0c107890 */ /* 0x000fe2000fffe0ff */
[----:B0-----:R-:W-:Y:S01]  /*1180*/  DADD R14, R14, -R22 ;  /* 0x000000000e0e7229 */ /* 0x001fe20000000816 */
[----:B------:R-:W-:Y:S02]  /*1190*/  UISETP.NE.AND UP0, UPT, UR4, UR30, UPT ;  /* 0x0000001e0400728c */ /* 0x000fe4000bf05270 */
[----:B------:R-:W-:Y:S02]  /*11a0*/  UIMAD.WIDE.U32 UR16, UR16, 0x4, UR6 ;  /* 0x00000004101078a5 */ /* 0x000fe4000f8e0006 */
[----:B------:R-:W-:-:S04]  /*11b0*/  ULOP3.LUT UR15, URZ, UR30, URZ, 0x33, !UPT ;  /* 0x0000001eff0f7292 */ /* 0x000fc8000f8e33ff */
[----:B-1----:R-:W-:Y:S01]  /*11c0*/  IMAD.U32 R2, RZ, RZ, UR16 ;  /* 0x00000010ff027e24 */ /* 0x002fe2000f8e00ff */
[----:B------:R-:W-:Y:S01]  /*11d0*/  USEL UR15, UR15, URZ, !UP0 ;  /* 0x000000ff0f0f7287 */ /* 0x000fe2000c000000 */
[----:B------:R-:W-:-:S03]  /*11e0*/  IMAD.U32 R3, RZ, RZ, UR17 ;  /* 0x00000011ff037e24 */ /* 0x000fc6000f8e00ff */
[----:B------:R-:W-:Y:S02]  /*11f0*/  UIADD3 UR4, UPT, UPT, UR4, 0x1, UR15 ;  /* 0x0000000104047890 */ /* 0x000fe4000fffe00f */
[----:B--2---:R1:W-:Y:S10]  /*1200*/  STG.E desc[UR18][R2.64], R5 ;  /* 0x0000000502007986 */ /* 0x0043f4000c101912 */
.L_x_52:
[----:B-1----:R-:W-:Y:S02]  /*1210*/  IMAD.U32 R2, RZ, RZ, UR34 ;  /* 0x00000022ff027e24 */ /* 0x002fe4000f8e00ff */
[----:B------:R-:W-:-:S05]  /*1220*/  IMAD.U32 R3, RZ, RZ, UR35 ;  /* 0x00000023ff037e24 */ /* 0x000fca000f8e00ff */
[----:B------:R-:W2:Y:S01]  /*1230*/  LDG.E.CONSTANT R11, desc[UR18][R2.64+0x4] ;  /* 0x00000412020b7981 */ /* 0x000ea2000c1e9900 */
[----:B------:R-:W-:Y:S01]  /*1240*/  ULOP3.LUT UR15, URZ, UR30, URZ, 0x33, !UPT ;  /* 0x0000001eff0f7292 */ /* 0x000fe2000f8e33ff */
[----:B------:R-:W-:Y:S01]  /*1250*/  F2F.F64.F32 R20, R20 ;  /* 0x0000001400147310 */ /* 0x000fe20000201800 */
[----:B------:R-:W-:Y:S01]  /*1260*/  UISETP.NE.AND UP0, UPT, UR5, UR30, UPT ;  /* 0x0000001e0500728c */ /* 0x000fe2000bf05270 */
[----:B------:R-:W-:Y:S01]  /*1270*/  DADD R18, R14, R18 ;  /* 0x000000000e127229 */ /* 0x000fe20000000012 */
[----:B------:R-:W-:Y:S02]  /*1280*/  ULEA UR29, UR5, UR40, 0x3 ;  /* 0x00000028051d7291 */ /* 0x000fe4000f8e18ff */
[----:B------:R-:W-:Y:S02]  /*1290*/  USEL UR28, UR15, URZ, !UP0 ;  /* 0x000000ff0f1c7287 */ /* 0x000fe4000c000000 */
[----:B------:R-:W-:Y:S02]  /*12a0*/  UISETP.NE.AND UP0, UPT, UR14, UR30, UPT ;  /* 0x0000001e0e00728c */ /* 0x000fe4000bf05270 */
[----:B------:R-:W-:-:S02]  /*12b0*/  ULEA UR29, UR28, UR29, 0x3 ;  /* 0x0000001d1c1d7291 */ /* 0x000fc4000f8e18ff */
[----:B------:R-:W-:Y:S02]  /*12c0*/  ULEA UR16, UR14, UR40, 0x3 ;  /* 0x000000280e107291 */ /* 0x000fe4000f8e18ff */
[----:B------:R-:W-:Y:S02]  /*12d0*/  USEL UR17, UR15, URZ, !UP0 ;  /* 0x000000ff0f117287 */ /* 0x000fe4000c000000 */
[----:B------:R-:W-:Y:S02]  /*12e0*/  UISETP.NE.AND UP0, UPT, UR13, UR30, UPT ;  /* 0x0000001e0d00728c */ /* 0x000fe4000bf05270 */
[----:B------:R-:W-:Y:S01]  /*12f0*/  ULEA UR16, UR17, UR16, 0x3 ;  /* 0x0000001011107291 */ /* 0x000fe2000f8e18ff */
[----:B------:R-:W1:Y:S01]  /*1300*/  LDS.64 R4, [UR29+0x8] ;  /* 0x0000081dff047984 */ /* 0x000e620008000a00 */
[----:B------:R-:W-:-:S07]  /*1310*/  ULEA UR29, UR13, UR40, 0x3 ;  /* 0x000000280d1d7291 */ /* 0x000fce000f8e18ff */
[----:B------:R-:W3:Y:S01]  /*1320*/  LDS.64 R22, [UR16+0x8] ;  /* 0x00000810ff167984 */ /* 0x000ee20008000a00 */
[----:B------:R-:W-:Y:S02]  /*1330*/  USEL UR16, UR15, URZ, !UP0 ;  /* 0x000000ff0f107287 */ /* 0x000fe4000c000000 */
[----:B------:R-:W-:Y:S02]  /*1340*/  UISETP.GE.AND UP0, UPT, UR12, UR30, UPT ;  /* 0x0000001e0c00728c */ /* 0x000fe4000bf06270 */
[----:B------:R-:W-:Y:S02]  /*1350*/  ULEA UR29, UR16, UR29, 0x3 ;  /* 0x0000001d101d7291 */ /* 0x000fe4000f8e18ff */
[----:B------:R-:W-:Y:S02]  /*1360*/  UIADD3 UR16, UPT, UPT, UR13, 0x1, UR16 ;  /* 0x000000010d107890 */ /* 0x000fe4000fffe010 */
[----:B------:R-:W-:Y:S02]  /*1370*/  UIADD3 UR13, UPT, UPT, UR14, 0x1, UR17 ;  /* 0x000000010e0d7890 */ /* 0x000fe4000fffe011 */
[----:B------:R-:W-:Y:S01]  /*1380*/  UIADD3 UR14, UPT, UPT, UR5, 0x1, UR28 ;  /* 0x00000001050e7890 */ /* 0x000fe2000fffe01c */
[----:B--2---:R-:W2:Y:S02]  /*1390*/  F2F.F64.F32 R2, R11 ;  /* 0x0000000b00027310 */ /* 0x004ea40000201800 */
[----:B--2---:R-:W-:-:S08]  /*13a0*/  DADD R2, R20, R2 ;  /* 0x0000000014027229 */ /* 0x004fd00000000002 */
[----:B------:R-:W-:-:S08]  /*13b0*/  DMUL R2, R2, UR24 ;  /* 0x0000001802027c28 */ /* 0x000fd00008000000 */
[----:B-1----:R-:W-:-:S08]  /*13c0*/  DFMA R2, R4, -UR20, R2 ;  /* 0x8000001404027c2b */ /* 0x002fd00008000002 */
[----:B---3--:R-:W-:-:S07]  /*13d0*/  DFMA R22, R22, UR22, R2 ;  /* 0x0000001616167c2b */ /* 0x008fce0008000002 */
[----:B------:R1:W-:Y:S01]  /*13e0*/  STS.64 [UR29+0x8], R22 ;  /* 0x00000816ff007988 */ /* 0x0003e20008000a1d */
[----:B------:R-:W-:Y:S05]  /*13f0*/  BRA.U !UP0, `(.L_x_56) ;  /* 0x0000000508607547 */ /* 0x000fea000b800000 */
[----:B------:R-:W-:Y:S01]  /*1400*/  ULEA UR40, UR4, UR40, 0x3 ;  /* 0x0000002804287291 */ /* 0x000fe2000f8e18ff */
[----:B------:R-:W-:Y:S01]  /*1410*/  IMAD.U32 R4, RZ, RZ, UR26 ;  /* 0x0000001aff047e24 */ /* 0x000fe2000f8e00ff */
[----:B------:R-:W-:Y:S01]  /*1420*/  UMOV UR28, 0x47ae147b ;  /* 0x47ae147b001c7882 */ /* 0x000fe20000000000 */
[----:B------:R-:W-:Y:S01]  /*1430*/  IMAD.U32 R5, RZ, RZ, UR27 ;  /* 0x0000001bff057e24 */ /* 0x000fe2000f8e00ff */
[----:B------:R-:W-:-:S05]  /*1440*/  UMOV UR29, 0x3fa47ae1 ;  /* 0x3fa47ae1001d7882 */ /* 0x000fca0000000000 */
[----:B0-----:R-:W0:Y:S01]  /*1450*/  LDS.64 R14, [UR40] ;  /* 0x00000028ff0e7984 */ /* 0x001e220008000a00 */
[----:B------:R-:W-:Y:S02]  /*1460*/  DADD R4, -R4, 1 ;  /* 0x3ff0000004047429 */ /* 0x000fe40000000100 */
[----:B0-----:R-:W-:-:S08]  /*1470*/  DMUL R2, R14, UR26 ;  /* 0x0000001a0e027c28 */ /* 0x001fd00008000000 */
[----:B------:R-:W-:Y:S01]  /*1480*/  DFMA R2, R4, R22, R2 ;  /* 0x000000160402722b */ /* 0x000fe20000000002 */
[----:B------:R-:W-:-:S07]  /*1490*/  IMAD.MOV.U32 R5, RZ, RZ, RZ ;  /* 0x000000ffff057224 */ /* 0x000fce00078e00ff */
        /* <DEDUP_REMOVED lines=23> */
[----:B------:R-:W0:Y:S01]  /*1610*/  MUFU.RSQ64H R3, R17 ;  /* 0x0000001100037308 */ /* 0x000e220000001c00 */
[----:B------:R-:W-:Y:S02]  /*1620*/  VIADD R2, R17, 0xfcb00000 ;  /* 0xfcb0000011027836 */ /* 0x000fe40000000000 */
[----:B------:R-:W-:Y:S02]  /*1630*/  IMAD.MOV.U32 R6, RZ, RZ, 0x0 ;  /* 0x00000000ff067424 */ /* 0x000fe400078e00ff */
[----:B------:R-:W-:Y:S01]  /*1640*/  IMAD.MOV.U32 R7, RZ, RZ, 0x3fd80000 ;  /* 0x3fd80000ff077424 */ /* 0x000fe200078e00ff */
[----:B------:R-:W-:Y:S01]  /*1650*/  ISETP.GE.U32.AND P0, PT, R2, 0x7ca00000, PT ;  /* 0x7ca000000200780c */ /* 0x000fe20003f06070 */
[----:B0-----:R-:W-:-:S08]  /*1660*/  DMUL R4, R2, R2 ;  /* 0x0000000202047228 */ /* 0x001fd00000000000 */
[----:B------:R-:W-:-:S08]  /*1670*/  DFMA R4, R16, -R4, 1 ;  /* 0x3ff000001004742b */ /* 0x000fd00000000804 */
[----:B------:R-:W-:Y:S02]  /*1680*/  DFMA R6, R4, R6, 0.5 ;  /* 0x3fe000000406742b */ /* 0x000fe40000000006 */
[----:B------:R-:W-:-:S08]  /*1690*/  DMUL R4, R2, R4 ;  /* 0x0000000402047228 */ /* 0x000fd00000000000 */
[----:B------:R-:W-:-:S08]  /*16a0*/  DFMA R6, R6, R4, R2 ;  /* 0x000000040606722b */ /* 0x000fd00000000002 */
[----:B------:R-:W-:Y:S02]  /*16b0*/  DMUL R26, R16, R6 ;  /* 0x00000006101a7228 */ /* 0x000fe40000000000 */
[----:B------:R-:W-:Y:S01]  /*16c0*/  VIADD R25, R7, 0xfff00000 ;  /* 0xfff0000007197836 */ /* 0x000fe20000000000 */
[----:B------:R-:W-:-:S05]  /*16d0*/  MOV R24, R6 ;  /* 0x0000000600187202 */ /* 0x000fca0000000f00 */
        /* <DEDUP_REMOVED lines=11> */
[----:B-1----:R-:W-:Y:S05]  /*1790*/  CALL.REL.NOINC `($__internal_5_$__cuda_sm20_dsqrt_rn_f64_mediumpath_v1) ;  /* 0x0000003000947944 */ /* 0x002fea0003c00000 */
[----:B------:R-:W-:Y:S02]  /*17a0*/  IMAD.MOV.U32 R4, RZ, RZ, R2 ;  /* 0x000000ffff047224 */ /* 0x000fe400078e0002 */
[----:B------:R-:W-:-:S07]  /*17b0*/  IMAD.MOV.U32 R5, RZ, RZ, R3 ;  /* 0x000000ffff057224 */ /* 0x000fce00078e0003 */
.L_x_58:
        /* <DEDUP_REMOVED lines=17> */
[----:B-1----:R-:W-:Y:S05]  /*18d0*/  CALL.REL.NOINC `($__internal_4_$__cuda_sm20_div_rn_f64_full) ;  /* 0x0000002800b07944 */ /* 0x002fea0003c00000 */
.L_x_59:
[----:B------:R0:W2:Y:S02]  /*18e0*/  F2F.F32.F64 R5, R2 ;  /* 0x0000000200057310 */ /* 0x0000a40000301000 */
.L_x_57:
[----:B------:R-:W-:Y:S01]  /*18f0*/  UIMAD.WIDE.U32 UR28, UR12, 0x4, UR6 ;  /* 0x000000040c1c78a5 */ /* 0x000fe2000f8e0006 */
[----:B-1----:R-:W-:Y:S01]  /*1900*/  DADD R22, R22, -R14 ;  /* 0x0000000016167229 */ /* 0x002fe2000000080e */
[----:B------:R-:W-:Y:S02]  /*1910*/  UISETP.NE.AND UP0, UPT, UR4, UR30, UPT ;  /* 0x0000001e0400728c */ /* 0x000fe4000bf05270 */
[----:B------:R-:W-:Y:S02]  /*1920*/  ULOP3.LUT UR15, URZ, UR30, URZ, 0x33, !UPT ;  /* 0x0000001eff0f7292 */ /* 0x000fe4000f8e33ff */
[----:B0-----:R-:W-:Y:S01]  /*1930*/  MOV R2, UR28 ;  /* 0x0000001c00027c02 */ /* 0x001fe20008000f00 */
[----:B------:R-:W-:Y:S01]  /*1940*/  IMAD.U32 R3, RZ, RZ, UR29 ;  /* 0x0000001dff037e24 */ /* 0x000fe2000f8e00ff */
[----:B------:R-:W-:-:S04]  /*1950*/  USEL UR5, UR15, URZ, !UP0 ;  /* 0x000000ff0f057287 */ /* 0x000fc8000c000000 */
[----:B--2---:R2:W-:Y:S01]  /*1960*/  STG.E desc[UR18][R2.64], R5 ;  /* 0x0000000502007986 */ /* 0x0045e2000c101912 */
[----:B------:R-:W-:-:S12]  /*1970*/  UIADD3 UR4, UPT, UPT, UR4, 0x1, UR5 ;  /* 0x0000000104047890 */ /* 0x000fd8000fffe005 */
.L_x_56:
[----:B------:R-:W-:Y:S02]  /*1980*/  IMAD.U32 R24, RZ, RZ, UR34 ;  /* 0x00000022ff187e24 */ /* 0x000fe4000f8e00ff */
[----:B------:R-:W-:-:S05]  /*1990*/  IMAD.U32 R25, RZ, RZ, UR35 ;  /* 0x00000023ff197e24 */ /* 0x000fca000f8e00ff */
[----:B------:R-:W3:Y:S01]  /*19a0*/  LDG.E.CONSTANT R24, desc[UR18][R24.64+0x8] ;  /* 0x0000081218187981 */ /* 0x000ee2000c1e9900 */
[----:B------:R-:W4:Y:S01]  /*19b0*/  S2UR UR28, SR_CgaCtaId ;  /* 0x00000000001c79c3 */ /* 0x000f220000008800 */
[----:B------:R-:W-:Y:S01]  /*19c0*/  UISETP.NE.AND UP1, UPT, UR14, UR30, UPT ;  /* 0x0000001e0e00728c */ /* 0x000fe2000bf25270 */
[----:B------:R-:W-:Y:S01]  /*19d0*/  F2F.F64.F32 R6, R11 ;  /* 0x0000000b00067310 */ /* 0x000fe20000201800 */
[----:B------:R-:W-:Y:S01]  /*19e0*/  UMOV UR17, 0x400 ;  /* 0x0000040000117882 */ /* 0x000fe20000000000 */
[----:B------:R-:W-:Y:S01]  /*19f0*/  UISETP.NE.AND UP0, UPT, UR13, UR30, UPT ;  /* 0x0000001e0d00728c */ /* 0x000fe2000bf05270 */
[----:B-1----:R-:W-:Y:S01]  /*1a00*/  DADD R22, R18, R22 ;  /* 0x0000000012167229 */ /* 0x002fe20000000016 */
[----:B------:R-:W-:-:S04]  /*1a10*/  USEL UR5, UR15, URZ, !UP1 ;  /* 0x000000ff0f057287 */ /* 0x000fc8000c800000 */
[----:B------:R-:W-:Y:S02]  /*1a20*/  UIADD3 UR14, UPT, UPT, UR14, UR5, URZ ;  /* 0x000000050e0e7290 */ /* 0x000fe4000fffe0ff */
[----:B------:R-:W-:Y:S02]  /*1a30*/  USEL UR5, UR15, URZ, !UP0 ;  /* 0x000000ff0f057287 */ /* 0x000fe4000c000000 */
[----:B------:R-:W-:Y:S02]  /*1a40*/  UISETP.NE.AND UP0, UPT, UR16, UR30, UPT ;  /* 0x0000001e1000728c */ /* 0x000fe4000bf05270 */
[----:B------:R-:W-:Y:S02]  /*1a50*/  UIADD3 UR13, UPT, UPT, UR13, UR5, URZ ;  /* 0x000000050d0d7290 */ /* 0x000fe4000fffe0ff */
[----:B------:R-:W-:Y:S02]  /*1a60*/  USEL UR5, UR15, URZ, !UP0 ;  /* 0x000000ff0f057287 */ /* 0x000fe4000c000000 */
[----:B------:R-:W-:-:S02]  /*1a70*/  UIADD3 UR29, UPT, UPT, UR14, 0x1, URZ ;  /* 0x000000010e1d7890 */ /* 0x000fc4000fffe0ff */
[----:B------:R-:W-:Y:S02]  /*1a80*/  UIADD3 UR5, UPT, UPT, UR16, UR5, URZ ;  /* 0x0000000510057290 */ /* 0x000fe4000fffe0ff */
[----:B----4-:R-:W-:Y:S02]  /*1a90*/  ULEA UR43, UR28, UR17, 0x18 ;  /* 0x000000111c2b7291 */ /* 0x010fe4000f8ec0ff */
[----:B------:R-:W-:Y:S02]  /*1aa0*/  UIADD3 UR16, UPT, UPT, UR12, 0x1, URZ ;  /* 0x000000010c107890 */ /* 0x000fe4000fffe0ff */
[----:B------:R-:W-:Y:S02]  /*1ab0*/  ULEA UR41, UR14, UR43, 0x3 ;  /* 0x0000002b0e297291 */ /* 0x000fe4000f8e18ff */
[----:B------:R-:W-:Y:S02]  /*1ac0*/  ULEA UR40, UR13, UR43, 0x3 ;  /* 0x0000002b0d287291 */ /* 0x000fe4000f8e18ff */
[----:B------:R-:W-:-:S02]  /*1ad0*/  ULEA UR42, UR5, UR43, 0x3 ;  /* 0x0000002b052a7291 */ /* 0x000fc4000f8e18ff */
[----:B------:R-:W-:Y:S02]  /*1ae0*/  UISETP.GE.AND UP0, UPT, UR16, UR30, UPT ;  /* 0x0000001e1000728c */ /* 0x000fe4000bf06270 */
[----:B------:R-:W-:Y:S01]  /*1af0*/  UIADD3 UR17, UPT, UPT, UR5, 0x1, URZ ;  /* 0x0000000105117890 */ /* 0x000fe2000fffe0ff */
[----:B--2---:R-:W1:Y:S01]  /*1b00*/  LDS.64 R4, [UR41+0x8] ;  /* 0x00000829ff047984 */ /* 0x004e620008000a00 */
[----:B------:R-:W-:-:S03]  /*1b10*/  UIADD3 UR28, UPT, UPT, UR13, 0x1, URZ ;  /* 0x000000010d1c7890 */ /* 0x000fc6000fffe0ff */
[----:B------:R-:W2:Y:S01]  /*1b20*/  LDS.64 R20, [UR40+0x8] ;  /* 0x00000828ff147984 */ /* 0x000ea20008000a00 */
[----:B---3--:R-:W3:Y:S02]  /*1b30*/  F2F.F64.F32 R2, R24 ;  /* 0x0000001800027310 */ /* 0x008ee40000201800 */
[----:B---3--:R-:W-:-:S08]  /*1b40*/  DADD R2, R6, R2 ;  /* 0x0000000006027229 */ /* 0x008fd00000000002 */
[----:B------:R-:W-:-:S08]  /*1b50*/  DMUL R2, R2, UR24 ;  /* 0x0000001802027c28 */ /* 0x000fd00008000000 */
[----:B-1----:R-:W-:-:S08]  /*1b60*/  DFMA R2, R4, -UR20, R2 ;  /* 0x8000001404027c2b */ /* 0x002fd00008000002 */
[----:B--2---:R-:W-:-:S07]  /*1b70*/  DFMA R20, R20, UR22, R2 ;  /* 0x0000001614147c2b */ /* 0x004fce0008000002 */
        /* <DEDUP_REMOVED lines=57> */
[----:B------:R-:W-:Y:S02]  /*1f10*/  IMAD.MOV.U32 R2, RZ, RZ, R16 ;  /* 0x000000ffff027224 */ /* 0x000fe400078e0010 */
[----:B------:R-:W-:-:S07]  /*1f20*/  IMAD.MOV.U32 R3, RZ, RZ, R17 ;  /* 0x000000ffff037224 */ /* 0x000fce00078e0011 */
[----:B-1----:R-:W-:Y:S05]  /*1f30*/  CALL.REL.NOINC `($__internal_5_$__cuda_sm20_dsqrt_rn_f64_mediumpath_v1) ;  /* 0x0000002800ac7944 */ /* 0x002fea0003c00000 */
[----:B------:R-:W-:Y:S02]  /*1f40*/  IMAD.MOV.U32 R4, RZ, RZ, R2 ;  /* 0x000000ffff047224 */ /* 0x000fe400078e0002 */
[----:B------:R-:W-:-:S07]  /*1f50*/  IMAD.MOV.U32 R5, RZ, RZ, R3 ;  /* 0x000000ffff057224 */ /* 0x000fce00078e0003 */
.L_x_62:
        /* <DEDUP_REMOVED lines=18> */
.L_x_63:
[----:B------:R0:W2:Y:S02]  /*2080*/  F2F.F32.F64 R5, R2 ;  /* 0x0000000200057310 */ /* 0x0000a40000301000 */
.L_x_61:
[----:B------:R-:W-:Y:S01]  /*2090*/  UIADD3 UR14, UPT, UPT, UR12, 0x1, URZ ;  /* 0x000000010c0e7890 */ /* 0x000fe2000fffe0ff */
[----:B-1----:R-:W-:Y:S01]  /*20a0*/  DADD R20, R20, -R14 ;  /* 0x0000000014147229 */ /* 0x002fe2000000080e */
[----:B------:R-:W-:Y:S02]  /*20b0*/  UISETP.NE.AND UP0, UPT, UR4, UR30, UPT ;  /* 0x0000001e0400728c */ /* 0x000fe4000bf05270 */
[----:B------:R-:W-:-:S06]  /*20c0*/  UIMAD.WIDE.U32 UR14, UR14, 0x4, UR6 ;  /* 0x000000040e0e78a5 */ /* 0x000fcc000f8e0006 */
[----:B0-----:R-:W-:Y:S02]  /*20d0*/  IMAD.U32 R2, RZ, RZ, UR14 ;  /* 0x0000000eff027e24 */ /* 0x001fe4000f8e00ff */
[----:B------:R-:W-:Y:S01]  /*20e0*/  IMAD.U32 R3, RZ, RZ, UR15 ;  /* 0x0000000fff037e24 */ /* 0x000fe2000f8e00ff */
[----:B------:R-:W-:-:S04]  /*20f0*/  ULOP3.LUT UR15, URZ, UR30, URZ, 0x33, !UPT ;  /* 0x0000001eff0f7292 */ /* 0x000fc8000f8e33ff */
[----:B--2---:R2:W-:Y:S01]  /*2100*/  STG.E desc[UR18][R2.64], R5 ;  /* 0x0000000502007986 */ /* 0x0045e2000c101912 */
[----:B------:R-:W-:-:S04]  /*2110*/  USEL UR5, UR15, URZ, !UP0 ;  /* 0x000000ff0f057287 */ /* 0x000fc8000c000000 */
[----:B------:R-:W-:-:S12]  /*2120*/  UIADD3 UR4, UPT, UPT, UR4, 0x1, UR5 ;  /* 0x0000000104047890 */ /* 0x000fd8000fffe005 */
.L_x_60:
[----:B------:R-:W-:Y:S01]  /*2130*/  MOV R6, UR34 ;  /* 0x0000002200067c02 */ /* 0x000fe20008000f00 */
[----:B------:R-:W-:-:S05]  /*2140*/  IMAD.U32 R7, RZ, RZ, UR35 ;  /* 0x00000023ff077e24 */ /* 0x000fca000f8e00ff */
[----:B------:R-:W0:Y:S01]  /*2150*/  LDG.E.CONSTANT R6, desc[UR18][R6.64+0xc] ;  /* 0x00000c1206067981 */ /* 0x000e22000c1e9900 */
[----:B------:R-:W-:Y:S01]  /*2160*/  UISETP.NE.AND UP0, UPT, UR29, UR30, UPT ;  /* 0x0000001e1d00728c */ /* 0x000fe2000bf05270 */
[----:B--2---:R-:W-:Y:S01]  /*2170*/  F2F.F64.F32 R4, R24 ;  /* 0x0000001800047310 */ /* 0x004fe20000201800 */
[----:B-1----:R-:W-:Y:S02]  /*2180*/  DADD R20, R22, R20 ;  /* 0x0000000016147229 */ /* 0x002fe40000000014 */
[----:B------:R-:W-:Y:S02]  /*2190*/  USEL UR14, UR15, URZ, !UP0 ;  /* 0x000000ff0f0e7287 */ /* 0x000fe4000c000000 */
[----:B------:R-:W-:Y:S02]  /*21a0*/  UISETP.NE.AND UP0, UPT, UR28, UR30, UPT ;  /* 0x0000001e1c00728c */ /* 0x000fe4000bf05270 */
[----:B------:R-:W-:Y:S02]  /*21b0*/  ULEA UR16, UR14, UR41, 0x3 ;  /* 0x000000290e107291 */ /* 0x000fe4000f8e18ff */
[----:B------:R-:W-:-:S02]  /*21c0*/  USEL UR13, UR15, URZ, !UP0 ;  /* 0x000000ff0f0d7287 */ /* 0x000fc4000c000000 */
[----:B------:R-:W-:Y:S02]  /*21d0*/  UISETP.NE.AND UP0, UPT, UR17, UR30, UPT ;  /* 0x0000001e1100728c */ /* 0x000fe4000bf05270 */
[----:B------:R-:W-:Y:S02]  /*21e0*/  ULEA UR5, UR13, UR40, 0x3 ;  /* 0x000000280d057291 */ /* 0x000fe4000f8e18ff */
[----:B------:R-:W-:Y:S01]  /*21f0*/  UIADD3 UR28, UPT, UPT, UR28, 0x1, UR13 ;  /* 0x000000011c1c7890 */ /* 0x000fe2000fffe00d */
[----:B------:R-:W1:Y:S01]  /*2200*/  LDS.64 R2, [UR16+0x10] ;  /* 0x00001010ff027984 */ /* 0x000e620008000a00 */
[----:B------:R-:W-:-:S05]  /*2210*/  UIADD3 UR29, UPT, UPT, UR29, 0x1, UR14 ;  /* 0x000000011d1d7890 */ /* 0x000fca000fffe00e */
[----:B------:R-:W2:Y:S01]  /*2220*/  LDS.64 R18, [UR5+0x10] ;  /* 0x00001005ff127984 */ /* 0x000ea20008000a00 */
[----:B------:R-:W-:-:S04]  /*2230*/  USEL UR5, UR15, URZ, !UP0 ;  /* 0x000000ff0f057287 */ /* 0x000fc8000c000000 */
[----:B------:R-:W-:Y:S02]  /*2240*/  ULEA UR16, UR5, UR42, 0x3 ;  /* 0x0000002a05107291 */ /* 0x000fe4000f8e18ff */
[----:B------:R-:W-:Y:S01]  /*2250*/  UIADD3 UR34, UPT, UPT, UR17, 0x1, UR5 ;  /* 0x0000000111227890 */ /* 0x000fe2000fffe005 */
[----:B0-----:R-:W0:Y:S02]  /*2260*/  F2F.F64.F32 R14, R6 ;  /* 0x00000006000e7310 */ /* 0x001e240000201800 */
[----:B0-----:R-:W-:-:S08]  /*2270*/  DADD R4, R4, R14 ;  /* 0x0000000004047229 */ /* 0x001fd0000000000e */
[----:B------:R-:W-:-:S08]  /*2280*/  DMUL R4, R4, UR24 ;  /* 0x0000001804047c28 */ /* 0x000fd00008000000 */
[----:B-1----:R-:W-:-:S08]  /*2290*/  DFMA R2, R2, -UR20, R4 ;  /* 0x8000001402027c2b */ /* 0x002fd00008000004 */
[----:B--2---:R-:W-:-:S07]  /*22a0*/  DFMA R18, R18, UR22, R2 ;  /* 0x0000001612127c2b */ /* 0x004fce0008000002 */
[----:B------:R0:W-:Y:S01]  /*22b0*/  STS.64 [UR16+0x10], R18 ;  /* 0x00001012ff007988 */ /* 0x0001e20008000a10 */
[----:B------:R-:W-:-:S04]  /*22c0*/  UIADD3 UR16, UPT, UPT, UR12, 0x2, URZ ;  /* 0x000000020c107890 */ /* 0x000fc8000fffe0ff */
[----:B------:R-:W-:-:S09]  /*22d0*/  UISETP.GE.AND UP0, UPT, UR16, UR30, UPT ;  /* 0x0000001e1000728c */ /* 0x000fd2000bf06270 */
[----:B0-----:R-:W-:Y:S05]  /*22e0*/  BRA.U !UP0, `(.L_x_64) ;  /* 0x0000000508687547 */ /* 0x001fea000b800000 */
[----:B------:R-:W0:Y:S01]  /*22f0*/  S2UR UR13, SR_CgaCtaId ;  /* 0x00000000000d79c3 */ /* 0x000e220000008800 */
[----:B------:R-:W-:Y:S01]  /*2300*/  UMOV UR5, 0x400 ;  /* 0x0000040000057882 */ /* 0x000fe20000000000 */
[----:B------:R-:W-:Y:S01]  /*2310*/  IMAD.U32 R4, RZ, RZ, UR26 ;  /* 0x0000001aff047e24 */ /* 0x000fe2000f8e00ff */
[----:B------:R-:W-:Y:S01]  /*2320*/  UMOV UR40, 0x47ae147b ;  /* 0x47ae147b00287882 */ /* 0x000fe20000000000 */
[----:B------:R-:W-:Y:S01]  /*2330*/  IMAD.U32 R5, RZ, RZ, UR27 ;  /* 0x0000001bff057e24 */ /* 0x000fe2000f8e00ff */
[----:B------:R-:W-:-:S05]  /*2340*/  UMOV UR41, 0x3fa47ae1 ;  /* 0x3fa47ae100297882 */ /* 0x000fca0000000000 */
[----:B------:R-:W-:Y:S01]  /*2350*/  DADD R4, -R4, 1 ;  /* 0x3ff0000004047429 */ /* 0x000fe20000000100 */
[----:B0-----:R-:W-:-:S04]  /*2360*/  ULEA UR5, UR13, UR5, 0x18 ;  /* 0x000000050d057291 */ /* 0x001fc8000f8ec0ff */
[----:B------:R-:W-:-:S09]  /*2370*/  ULEA UR5, UR4, UR5, 0x3 ;  /* 0x0000000504057291 */ /* 0x000fd2000f8e18ff */
[----:B------:R-:W0:Y:S02]  /*2380*/  LDS.64 R22, [UR5] ;  /* 0x00000005ff167984 */ /* 0x000e240008000a00 */
        /* <DEDUP_REMOVED lines=50> */
[----:B------:R-:W-:Y:S05]  /*26b0*/  CALL.REL.NOINC `($__internal_5_$__cuda_sm20_dsqrt_rn_f64_mediumpath_v1) ;  /* 0x0000002000cc7944 */ /* 0x000fea0003c00000 */
[----:B------:R-:W-:Y:S02]  /*26c0*/  IMAD.MOV.U32 R4, RZ, RZ, R2 ;  /* 0x000000ffff047224 */ /* 0x000fe400078e0002 */
[----:B------:R-:W-:-:S07]  /*26d0*/  IMAD.MOV.U32 R5, RZ, RZ, R3 ;  /* 0x000000ffff057224 */ /* 0x000fce00078e0003 */
.L_x_66:
        /* <DEDUP_REMOVED lines=17> */
[----:B------:R-:W-:Y:S05]  /*27f0*/  CALL.REL.NOINC `($__internal_4_$__cuda_sm20_div_rn_f64_full) ;  /* 0x0000001800e87944 */ /* 0x000fea0003c00000 */
.L_x_67:
[----:B------:R0:W1:Y:S02]  /*2800*/  F2F.F32.F64 R5, R2 ;  /* 0x0000000200057310 */ /* 0x0000640000301000 */
.L_x_65:
[----:B------:R-:W-:Y:S01]  /*2810*/  UIMAD.WIDE.U32 UR16, UR16, 0x4, UR6 ;  /* 0x00000004101078a5 */ /* 0x000fe2000f8e0006 */
[----:B------:R-:W-:Y:S01]  /*2820*/  DADD R18, R18, -R22 ;  /* 0x0000000012127229 */ /* 0x000fe20000000816 */
[----:B------:R-:W-:-:S04]  /*2830*/  UISETP.NE.AND UP0, UPT, UR4, UR30, UPT ;  /* 0x0000001e0400728c */ /* 0x000fc8000bf05270 */
[----:B0-----:R-:W-:Y:S01]  /*2840*/  IMAD.U32 R2, RZ, RZ, UR16 ;  /* 0x00000010ff027e24 */ /* 0x001fe2000f8e00ff */
[----:B------:R-:W-:Y:S01]  /*2850*/  USEL UR5, UR15, URZ, !UP0 ;  /* 0x000000ff0f057287 */ /* 0x000fe2000c000000 */
[----:B------:R-:W-:-:S03]  /*2860*/  IMAD.U32 R3, RZ, RZ, UR17 ;  /* 0x00000011ff037e24 */ /* 0x000fc6000f8e00ff */
[----:B------:R-:W-:Y:S02]  /*2870*/  UIADD3 UR4, UPT, UPT, UR4, 0x1, UR5 ;  /* 0x0000000104047890 */ /* 0x000fe4000fffe005 */
[----:B-1----:R0:W-:Y:S10]  /*2880*/  STG.E desc[UR18][R2.64], R5 ;  /* 0x0000000502007986 */ /* 0x0021f4000c101912 */
.L_x_64:
[----:B------:R-:W-:Y:S01]  /*2890*/  UISETP.NE.AND UP0, UPT, UR34, UR30, UPT ;  /* 0x0000001e2200728c */ /* 0x000fe2000bf05270 */
[----:B------:R-:W-:Y:S01]  /*28a0*/  DADD R18, R20, R18 ;  /* 0x0000000014127229 */ /* 0x000fe20000000012 */
[----:B------:R-:W-:Y:S02]  /*28b0*/  UIADD3 UR11, UPT, UPT, UR11, 0x4, URZ ;  /* 0x000000040b0b7890 */ /* 0x000fe4000fffe0ff */
[----:B------:R-:W-:Y:S02]  /*28c0*/  USEL UR13, UR15, URZ, !UP0 ;  /* 0x000000ff0f0d7287 */ /* 0x000fe4000c000000 */
[----:B------:R-:W-:Y:S02]  /*28d0*/  UISETP.NE.AND UP0, UPT, UR11, URZ, UPT ;  /* 0x000000ff0b00728c */ /* 0x000fe4000bf05270 */
[----:B------:R-:W-:Y:S02]  /*28e0*/  UISETP.NE.AND UP1, UPT, UR28, UR30, UPT ;  /* 0x0000001e1c00728c */ /* 0x000fe4000bf25270 */
[----:B------:R-:W-:-:S02]  /*28f0*/  UISETP.NE.AND UP2, UPT, UR29, UR30, UPT ;  /* 0x0000001e1d00728c */ /* 0x000fc4000bf45270 */
[----:B------:R-:W-:Y:S02]  /*2900*/  USEL UR14, UR15, URZ, !UP1 ;  /* 0x000000ff0f0e7287 */ /* 0x000fe4000c800000 */
[----:B------:R-:W-:Y:S02]  /*2910*/  USEL UR5, UR15, URZ, !UP2 ;  /* 0x000000ff0f057287 */ /* 0x000fe4000d000000 */
[----:B------:R-:W-:Y:S02]  /*2920*/  UIADD3 UR12, UPT, UPT, UR12, 0x4, URZ ;  /* 0x000000040c0c7890 */ /* 0x000fe4000fffe0ff */
[----:B------:R-:W-:Y:S02]  /*2930*/  UIADD3 UR13, UPT, UPT, UR34, 0x1, UR13 ;  /* 0x00000001220d7890 */ /* 0x000fe4000fffe00d */
[----:B------:R-:W-:Y:S02]  /*2940*/  UIADD3 UR14, UPT, UPT, UR28, 0x1, UR14 ;  /* 0x000000011c0e7890 */ /* 0x000fe4000fffe00e */
[----:B------:R-:W-:Y:S01]  /*2950*/  UIADD3 UR5, UPT, UPT, UR29, 0x1, UR5 ;  /* 0x000000011d057890 */ /* 0x000fe2000fffe005 */
[----:B------:R-:W-:Y:S11]  /*2960*/  BRA.U UP0, `(.L_x_68) ;  /* 0xffffffe100707547 */ /* 0x000ff6000b83ffff */
[----:B------:R-:W-:-:S07]  /*2970*/  UIADD3 UR12, UPT, UPT, UR12, -0x1, URZ ;  /* 0xffffffff0c0c7890 */ /* 0x000fce000fffe0ff */
[----:B------:R-:W-:-:S05]  /*2980*/  UMOV UR11, UR12 ;  /* 0x0000000c000b7c82 */ /* 0x000fca0008000000 */
.L_x_51:
[----:B------:R-:W-:-:S09]  /*2990*/  UISETP.NE.AND UP0, UPT, UR39, URZ, UPT ;  /* 0x000000ff2700728c */ /* 0x000fd2000bf05270 */
[----:B------:R-:W-:Y:S05]  /*29a0*/  BRA.U !UP0, `(.L_x_69) ;  /* 0x0000001508c07547 */ /* 0x000fea000b800000 */
[----:B------:R-:W2:Y:S02]  /*29b0*/  LDCU.64 UR8, c[0x0][0x380] ;  /* 0x00007000ff0877ac */ /* 0x000ea40008000a00 */
[----:B--2---:R-:W-:-:S06]  /*29c0*/  UIMAD.WIDE UR8, UR11, 0x4, UR8 ;  /* 0x000000040b0878a5 */ /* 0x004fcc000f8e0208 */
[----:B------:R-:W-:Y:S02]  /*29d0*/  IMAD.U32 R8, RZ, RZ, UR8 ;  /* 0x00000008ff087e24 */ /* 0x000fe4000f8e00ff */
[----:B------:R-:W-:-:S05]  /*29e0*/  IMAD.U32 R9, RZ, RZ, UR9 ;  /* 0x00000009ff097e24 */ /* 0x000fca000f8e00ff */
[----:B0-----:R-:W2:Y:S01]  /*29f0*/  LDG.E.CONSTANT R2, desc[UR18][R8.64] ;  /* 0x0000001208027981 */ /* 0x001ea2000c1e9900 */
[----:B------:R-:W0:Y:S01]  /*2a00*/  S2UR UR12, SR_CgaCtaId ;  /* 0x00000000000c79c3 */ /* 0x000e220000008800 */
[----:B------:R-:W-:Y:S01]  /*2a10*/  UMOV UR10, 0x400 ;  /* 0x00000400000a7882 */ /* 0x000fe20000000000 */
[----:B------:R-:W-:Y:S02]  /*2a20*/  UISETP.GE.AND UP0, UPT, UR11, UR30, UPT ;  /* 0x0000001e0b00728c */ /* 0x000fe4000bf06270 */
[----:B0-----:R-:W-:-:S04]  /*2a30*/  ULEA UR10, UR12, UR10, 0x18 ;  /* 0x0000000a0c0a7291 */ /* 0x001fc8000f8ec0ff */
[----:B------:R-:W-:Y:S02]  /*2a40*/  ULEA UR31, UR5, UR10, 0x3 ;  /* 0x0000000a051f7291 */ /* 0x000fe4000f8e18ff */
[----:B------:R-:W-:Y:S02]  /*2a50*/  ULEA UR36, UR14, UR10, 0x3 ;  /* 0x0000000a0e247291 */ /* 0x000fe4000f8e18ff */
[----:B------:R-:W-:-:S05]  /*2a60*/  ULEA UR37, UR13, UR10, 0x3 ;  /* 0x0000000a0d257291 */ /* 0x000fca000f8e18ff */
[----:B------:R-:W0:Y:S04]  /*2a70*/  LDS.64 R4, [UR31] ;  /* 0x0000001fff047984 */ /* 0x000e280008000a00 */
[----:B------:R-:W3:Y:S01]  /*2a80*/  LDS.64 R22, [UR36] ;  /* 0x00000024ff167984 */ /* 0x000ee20008000a00 */
[----:B--2---:R-:W1:Y:S02]  /*2a90*/  F2F.F64.F32 R2, R2 ;  /* 0x0000000200027310 */ /* 0x004e640000201800 */
[----:B-1----:R-:W-:Y:S01]  /*2aa0*/  DADD R6, R14, R2 ;  /* 0x000000000e067229 */ /* 0x002fe20000000002 */
[----:B------:R-:W-:Y:S01]  /*2ab0*/  MOV R14, R2 ;  /* 0x00000002000e7202 */ /* 0x000fe20000000f00 */
[----:B------:R-:W-:-:S06]  /*2ac0*/  IMAD.MOV.U32 R15, RZ, RZ, R3 ;  /* 0x000000ffff0f7224 */ /* 0x000fcc00078e0003 */
        /* <DEDUP_REMOVED lines=39> */
[----:B------:R-:W-:Y:S02]  /*2d40*/  VIADD R2, R17, 0xfcb00000 ;  /* 0xfcb0000011027836 */ /* 0x000fe40000000000 */
[----:B------:R-:W-:Y:S02]  /*2d50*/  IMAD.MOV.U32 R6, RZ, RZ, 0x0 ;  /* 0x00000000ff067424 */ /* 0x000fe400078e00ff */
[----:B------:R-:W-:Y:S01]  /*2d60*/  IMAD.MOV.U32 R7, RZ, RZ, 0x3fd80000 ;  /* 0x3fd80000ff077424 */ /* 0x000fe200078e00ff */
        /* <DEDUP_REMOVED lines=20> */
[----:B0-----:R-:W-:Y:S05]  /*2eb0*/  CALL.REL.NOINC `($__internal_5_$__cuda_sm20_dsqrt_rn_f64_mediumpath_v1) ;  /* 0x0000001800cc7944 */ /* 0x001fea0003c00000 */
[----:B------:R-:W-:Y:S02]  /*2ec0*/  IMAD.MOV.U32 R4, RZ, RZ, R2 ;  /* 0x000000ffff047224 */ /* 0x000fe400078e0002 */
[----:B------:R-:W-:-:S07]  /*2ed0*/  IMAD.MOV.U32 R5, RZ, RZ, R3 ;  /* 0x000000ffff057224 */ /* 0x000fce00078e0003 */
.L_x_72:
        /* <DEDUP_REMOVED lines=17> */
[----:B0-----:R-:W-:Y:S05]  /*2ff0*/  CALL.REL.NOINC `($__internal_4_$__cuda_sm20_div_rn_f64_full) ;  /* 0x0000001000e87944 */ /* 0x001fea0003c00000 */
.L_x_73:
[----:B------:R1:W2:Y:S02]  /*3000*/  F2F.F32.F64 R5, R2 ;  /* 0x0000000200057310 */ /* 0x0002a40000301000 */
.L_x_71:
[----:B------:R-:W-:Y:S01]  /*3010*/  UIMAD.WIDE.U32 UR16, UR11, 0x4, UR6 ;  /* 0x000000040b1078a5 */ /* 0x000fe2000f8e0006 */
[----:B0-----:R-:W-:Y:S01]  /*3020*/  DADD R22, R22, -R20 ;  /* 0x0000000016167229 */ /* 0x001fe20000000814 */
[----:B------:R-:W-:Y:S02]  /*3030*/  UISETP.NE.AND UP0, UPT, UR4, UR30, UPT ;  /* 0x0000001e0400728c */ /* 0x000fe4000bf05270 */
[----:B------:R-:W-:Y:S02]  /*3040*/  ULOP3.LUT UR10, URZ, UR30, URZ, 0x33, !UPT ;  /* 0x0000001eff0a7292 */ /* 0x000fe4000f8e33ff */
[----:B-1----:R-:W-:Y:S02]  /*3050*/  IMAD.U32 R2, RZ, RZ, UR16 ;  /* 0x00000010ff027e24 */ /* 0x002fe4000f8e00ff */
[----:B------:R-:W-:Y:S01]  /*3060*/  IMAD.U32 R3, RZ, RZ, UR17 ;  /* 0x00000011ff037e24 */ /* 0x000fe2000f8e00ff */
[----:B------:R-:W-:-:S04]  /*3070*/  USEL UR10, UR10, URZ, !UP0 ;  /* 0x000000ff0a0a7287 */ /* 0x000fc8000c000000 */
[----:B--2---:R1:W-:Y:S01]  /*3080*/  STG.E desc[UR18][R2.64], R5 ;  /* 0x0000000502007986 */ /* 0x0043e2000c101912 */
[----:B------:R-:W-:-:S12]  /*3090*/  UIADD3 UR4, UPT, UPT, UR4, 0x1, UR10 ;  /* 0x0000000104047890 */ /* 0x000fd8000fffe00a */
.L_x_70:
[----:B------:R-:W-:Y:S01]  /*30a0*/  UISETP.NE.AND UP0, UPT, UR13, UR30, UPT ;  /* 0x0000001e0d00728c */ /* 0x000fe2000bf05270 */
[----:B------:R-:W-:Y:S01]  /*30b0*/  DADD R18, R18, R22 ;  /* 0x0000000012127229 */ /* 0x000fe20000000016 */
[----:B------:R-:W-:Y:S02]  /*30c0*/  ULOP3.LUT UR38, URZ, UR30, URZ, 0x33, !UPT ;  /* 0x0000001eff267292 */ /* 0x000fe4000f8e33ff */
[----:B------:R-:W-:Y:S02]  /*30d0*/  UISETP.NE.AND UP1, UPT, UR14, UR30, UPT ;  /* 0x0000001e0e00728c */ /* 0x000fe4000bf25270 */
[----:B------:R-:W-:Y:S02]  /*30e0*/  USEL UR16, UR38, URZ, !UP0 ;  /* 0x000000ff26107287 */ /* 0x000fe4000c000000 */
[----:B------:R-:W-:Y:S02]  /*30f0*/  UISETP.NE.AND UP0, UPT, UR39, 0x1, UPT ;  /* 0x000000012700788c */ /* 0x000fe4000bf05270 */
[----:B------:R-:W-:-:S02]  /*3100*/  UISETP.NE.AND UP2, UPT, UR5, UR30, UPT ;  /* 0x0000001e0500728c */ /* 0x000fc4000bf45270 */
[----:B------:R-:W-:Y:S02]  /*3110*/  UIADD3 UR10, UPT, UPT, UR11, 0x1, URZ ;  /* 0x000000010b0a7890 */ /* 0x000fe4000fffe0ff */
[----:B------:R-:W-:Y:S02]  /*3120*/  USEL UR17, UR38, URZ, !UP1 ;  /* 0x000000ff26117287 */ /* 0x000fe4000c800000 */
[----:B------:R-:W-:Y:S02]  /*3130*/  USEL UR15, UR38, URZ, !UP2 ;  /* 0x000000ff260f7287 */ /* 0x000fe4000d000000 */
[----:B------:R-:W-:Y:S02]  /*3140*/  UIADD3 UR13, UPT, UPT, UR13, 0x1, UR16 ;  /* 0x000000010d0d7890 */ /* 0x000fe4000fffe010 */
[----:B------:R-:W-:Y:S02]  /*3150*/  UIADD3 UR14, UPT, UPT, UR14, 0x1, UR17 ;  /* 0x000000010e0e7890 */ /* 0x000fe4000fffe011 */
[----:B------:R-:W-:Y:S01]  /*3160*/  UIADD3 UR5, UPT, UPT, UR5, 0x1, UR15 ;  /* 0x0000000105057890 */ /* 0x000fe2000fffe00f */
[----:B------:R-:W-:Y:S01]  /*3170*/  UMOV UR12, UR10 ;  /* 0x0000000a000c7c82 */ /* 0x000fe20008000000 */
[----:B------:R-:W-:Y:S10]  /*3180*/  BRA.U !UP0, `(.L_x_69) ;  /* 0x0000000d08c87547 */ /* 0x000ff4000b800000 */
[----:B------:R-:W-:Y:S01]  /*3190*/  IMAD.U32 R6, RZ, RZ, UR8 ;  /* 0x00000008ff067e24 */ /* 0x000fe2000f8e00ff */
[----:B------:R-:W-:-:S05]  /*31a0*/  MOV R7, UR9 ;  /* 0x0000000900077c02 */ /* 0x000fca0008000f00 */
[----:B------:R-:W2:Y:S01]  /*31b0*/  LDG.E.CONSTANT R6, desc[UR18][R6.64+0x4] ;  /* 0x0000041206067981 */ /* 0x000ea2000c1e9900 */
[----:B------:R-:W-:Y:S02]  /*31c0*/  ULEA UR15, UR15, UR31, 0x3 ;  /* 0x0000001f0f0f7291 */ /* 0x000fe4000f8e18ff */
[----:B------:R-:W-:Y:S02]  /*31d0*/  ULEA UR12, UR17, UR36, 0x3 ;  /* 0x00000024110c7291 */ /* 0x000fe4000f8e18ff */
[----:B------:R-:W-:-:S05]  /*31e0*/  UISETP.GE.AND UP0, UPT, UR10, UR30, UPT ;  /* 0x0000001e0a00728c */ /* 0x000fca000bf06270 */
[----:B-1----:R-:W1:Y:S04]  /*31f0*/  LDS.64 R2, [UR15+0x8] ;  /* 0x0000080fff027984 */ /* 0x002e680008000a00 */
[----:B0-----:R-:W0:Y:S01]  /*3200*/  LDS.64 R22, [UR12+0x8] ;  /* 0x0000080cff167984 */ /* 0x001e220008000a00 */
[----:B------:R-:W-:Y:S01]  /*3210*/  ULEA UR12, UR16, UR37, 0x3 ;  /* 0x00000025100c7291 */ /* 0x000fe2000f8e18ff */
[----:B--2---:R-:W2:Y:S02]  /*3220*/  F2F.F64.F32 R20, R6 ;  /* 0x0000000600147310 */ /* 0x004ea40000201800 */
[----:B--2---:R-:W-:-:S08]  /*3230*/  DADD R4, R14, R20 ;  /* 0x000000000e047229 */ /* 0x004fd00000000014 */
[----:B------:R-:W-:-:S08]  /*3240*/  DMUL R4, R4, UR24 ;  /* 0x0000001804047c28 */ /* 0x000fd00008000000 */
[----:B-1----:R-:W-:-:S08]  /*3250*/  DFMA R2, R2, -UR20, R4 ;  /* 0x8000001402027c2b */ /* 0x002fd00008000004 */
[----:B0-----:R-:W-:-:S07]  /*3260*/  DFMA R22, R22, UR22, R2 ;  /* 0x0000001616167c2b */ /* 0x001fce0008000002 */
[----:B------:R0:W-:Y:S01]  /*3270*/  STS.64 [UR12+0x8], R22 ;  /* 0x00000816ff007988 */ /* 0x0001e20008000a0c */
[----:B------:R-:W-:Y:S05]  /*3280*/  BRA.U !UP0, `(.L_x_74) ;  /* 0x00000005086c7547 */ /* 0x000fea000b800000 */
[----:B------:R-:W1:Y:S01]  /*3290*/  S2UR UR15, SR_CgaCtaId ;  /* 0x00000000000f79c3 */ /* 0x000e620000008800 */
[----:B------:R-:W-:Y:S01]  /*32a0*/  UMOV UR12, 0x400 ;  /* 0x00000400000c7882 */ /* 0x000fe20000000000 */
[----:B------:R-:W-:Y:S01]  /*32b0*/  IMAD.U32 R4, RZ, RZ, UR26 ;  /* 0x0000001aff047e24 */ /* 0x000fe2000f8e00ff */
[----:B------:R-:W-:Y:S01]  /*32c0*/  UMOV UR16, 0x47ae147b ;  /* 0x47ae147b00107882 */ /* 0x000fe20000000000 */
[----:B------:R-:W-:Y:S01]  /*32d0*/  IMAD.U32 R5, RZ, RZ, UR27 ;  /* 0x0000001bff057e24 */ /* 0x000fe2000f8e00ff */
[----:B------:R-:W-:-:S05]  /*32e0*/  UMOV UR17, 0x3fa47ae1 ;  /* 0x3fa47ae100117882 */ /* 0x000fca0000000000 */
[----:B------:R-:W-:Y:S01]  /*32f0*/  DADD R4, -R4, 1 ;  /* 0x3ff0000004047429 */ /* 0x000fe20000000100 */
[----:B-1----:R-:W-:-:S04]  /*3300*/  ULEA UR12, UR15, UR12, 0x18 ;  /* 0x0000000c0f0c7291 */ /* 0x002fc8000f8ec0ff */
[----:B------:R-:W-:-:S09]  /*3310*/  ULEA UR12, UR4, UR12, 0x3 ;  /* 0x0000000c040c7291 */ /* 0x000fd2000f8e18ff */
[----:B------:R-:W1:Y:S02]  /*3320*/  LDS.64 R14, [UR12] ;  /* 0x0000000cff0e7984 */ /* 0x000e640008000a00 */
        /* <DEDUP_REMOVED lines=53> */
.L_x_76:
        /* <DEDUP_REMOVED lines=18> */
.L_x_77:
[----:B------:R1:W2:Y:S02]  /*37a0*/  F2F.F32.F64 R5, R2 ;  /* 0x0000000200057310 */ /* 0x0002a40000301000 */
.L_x_75:
        /* <DEDUP_REMOVED lines=9> */
.L_x_74:
[----:B------:R-:W-:Y:S01]  /*3840*/  UISETP.NE.AND UP0, UPT, UR13, UR30, UPT ;  /* 0x0000001e0d00728c */ /* 0x000fe2000bf05270 */
[----:B------:R-:W-:Y:S01]  /*3850*/  DADD R18, R18, R22 ;  /* 0x0000000012127229 */ /* 0x000fe20000000016 */
[----:B------:R-:W-:Y:S01]  /*3860*/  UISETP.NE.AND UP1, UPT, UR14, UR30, UPT ;  /* 0x0000001e0e00728c */ /* 0x000fe2000bf25270 */
[----:B------:R-:W-:Y:S01]  /*3870*/  IMAD.MOV.U32 R14, RZ, RZ, R20 ;  /* 0x000000ffff0e7224 */ /* 0x000fe200078e0014 */
[----:B------:R-:W-:Y:S01]  /*3880*/  USEL UR17, UR38, URZ, !UP0 ;  /* 0x000000ff26117287 */ /* 0x000fe2000c000000 */
[----:B------:R-:W-:Y:S01]  /*3890*/  MOV R15, R21 ;  /* 0x00000015000f7202 */ /* 0x000fe20000000f00 */
[----:B------:R-:W-:Y:S02]  /*38a0*/  UISETP.NE.AND UP0, UPT, UR39, 0x2, UPT ;  /* 0x000000022700788c */ /* 0x000fe4000bf05270 */
[----:B------:R-:W-:Y:S02]  /*38b0*/  UISETP.NE.AND UP2, UPT, UR5, UR30, UPT ;  /* 0x0000001e0500728c */ /* 0x000fe4000bf45270 */
[----:B------:R-:W-:-:S02]  /*38c0*/  USEL UR15, UR38, URZ, !UP1 ;  /* 0x000000ff260f7287 */ /* 0x000fc4000c800000 */
[----:B------:R-:W-:Y:S02]  /*38d0*/  USEL UR16, UR38, URZ, !UP2 ;  /* 0x000000ff26107287 */ /* 0x000fe4000d000000 */
[----:B------:R-:W-:Y:S02]  /*38e0*/  UIADD3 UR17, UPT, UPT, UR13, UR17, URZ ;  /* 0x000000110d117290 */ /* 0x000fe4000fffe0ff */
[----:B------:R-:W-:Y:S02]  /*38f0*/  UIADD3 UR15, UPT, UPT, UR14, UR15, URZ ;  /* 0x0000000f0e0f7290 */ /* 0x000fe4000fffe0ff */
[----:B------:R-:W-:Y:S02]  /*3900*/  UIADD3 UR16, UPT, UPT, UR5, UR16, URZ ;  /* 0x0000001005107290 */ /* 0x000fe4000fffe0ff */
[----:B------:R-:W-:Y:S02]  /*3910*/  UIADD3 UR12, UPT, UPT, UR11, 0x2, URZ ;  /* 0x000000020b0c7890 */ /* 0x000fe4000fffe0ff */
[----:B------:R-:W-:-:S02]  /*3920*/  UIADD3 UR13, UPT, UPT, UR17, 0x1, URZ ;  /* 0x00000001110d7890 */ /* 0x000fc4000fffe0ff */
[----:B------:R-:W-:Y:S02]  /*3930*/  UIADD3 UR14, UPT, UPT, UR15, 0x1, URZ ;  /* 0x000000010f0e7890 */ /* 0x000fe4000fffe0ff */
[----:B------:R-:W-:Y:S01]  /*3940*/  UIADD3 UR5, UPT, UPT, UR16, 0x1, URZ ;  /* 0x0000000110057890 */ /* 0x000fe2000fffe0ff */
[----:B------:R-:W-:Y:S11]  /*3950*/  BRA.U !UP0, `(.L_x_69) ;  /* 0x0000000508d47547 */ /* 0x000ff6000b800000 */
[----:B------:R-:W-:Y:S02]  /*3960*/  IMAD.U32 R6, RZ, RZ, UR8 ;  /* 0x00000008ff067e24 */ /* 0x000fe4000f8e00ff */
[----:B------:R-:W-:-:S05]  /*3970*/  IMAD.U32 R7, RZ, RZ, UR9 ;  /* 0x00000009ff077e24 */ /* 0x000fca000f8e00ff */
[----:B------:R-:W2:Y:S01]  /*3980*/  LDG.E.CONSTANT R6, desc[UR18][R6.64+0x8] ;  /* 0x0000081206067981 */ /* 0x000ea2000c1e9900 */
[----:B------:R-:W3:Y:S01]  /*3990*/  S2UR UR29, SR_CgaCtaId ;  /* 0x00000000001d79c3 */ /* 0x000ee20000008800 */
[----:B------:R-:W-:Y:S01]  /*39a0*/  UMOV UR28, 0x400 ;  /* 0x00000400001c7882 */ /* 0x000fe20000000000 */
[----:B------:R-:W-:Y:S02]  /*39b0*/  UISETP.GE.AND UP0, UPT, UR12, UR30, UPT ;  /* 0x0000001e0c00728c */ /* 0x000fe4000bf06270 */
[----:B---3--:R-:W-:-:S04]  /*39c0*/  ULEA UR28, UR29, UR28, 0x18 ;  /* 0x0000001c1d1c7291 */ /* 0x008fc8000f8ec0ff */
[----:B------:R-:W-:Y:S02]  /*39d0*/  ULEA UR16, UR16, UR28, 0x3 ;  /* 0x0000001c10107291 */ /* 0x000fe4000f8e18ff */
[----:B------:R-:W-:-:S07]  /*39e0*/  ULEA UR15, UR15, UR28, 0x3 ;  /* 0x0000001c0f0f7291 */ /* 0x000fce000f8e18ff */
        /* <DEDUP_REMOVED lines=70> */
.L_x_80:
        /* <DEDUP_REMOVED lines=18> */
.L_x_81:
[----:B------:R1:W2:Y:S02]  /*3f70*/  F2F.F32.F64 R5, R2 ;  /* 0x0000000200057310 */ /* 0x0002a40000301000 */
.L_x_79:
[----:B------:R-:W-:Y:S01]  /*3f80*/  UIMAD.WIDE.U32 UR16, UR12, 0x4, UR6 ;  /* 0x000000040c1078a5 */ /* 0x000fe2000f8e0006 */
[----:B0-----:R-:W-:Y:S01]  /*3f90*/  DADD R22, R22, -R20 ;  /* 0x0000000016167229 */ /* 0x001fe20000000814 */
[----:B------:R-:W-:-:S04]  /*3fa0*/  UISETP.NE.AND UP0, UPT, UR4, UR30, UPT ;  /* 0x0000001e0400728c */ /* 0x000fc8000bf05270 */
[----:B-1----:R-:W-:Y:S01]  /*3fb0*/  IMAD.U32 R2, RZ, RZ, UR16 ;  /* 0x00000010ff027e24 */ /* 0x002fe2000f8e00ff */
[----:B------:R-:W-:Y:S01]  /*3fc0*/  MOV R3, UR17 ;  /* 0x0000001100037c02 */ /* 0x000fe20008000f00 */
[----:B------:R-:W-:-:S04]  /*3fd0*/  USEL UR12, UR38, URZ, !UP0 ;  /* 0x000000ff260c7287 */ /* 0x000fc8000c000000 */
[----:B--2---:R1:W-:Y:S01]  /*3fe0*/  STG.E desc[UR18][R2.64], R5 ;  /* 0x0000000502007986 */ /* 0x0043e2000c101912 */
[----:B------:R-:W-:-:S12]  /*3ff0*/  UIADD3 UR4, UPT, UPT, UR4, 0x1, UR12 ;  /* 0x0000000104047890 */ /* 0x000fd8000fffe00c */
.L_x_78:
[----:B------:R-:W-:Y:S01]  /*4000*/  UISETP.NE.AND UP0, UPT, UR13, UR30, UPT ;  /* 0x0000001e0d00728c */ /* 0x000fe2000bf05270 */
[----:B------:R-:W-:Y:S01]  /*4010*/  DADD R18, R18, R22 ;  /* 0x0000000012127229 */ /* 0x000fe20000000016 */
[----:B------:R-:W-:Y:S02]  /*4020*/  UISETP.NE.AND UP1, UPT, UR14, UR30, UPT ;  /* 0x0000001e0e00728c */ /* 0x000fe4000bf25270 */
[----:B------:R-:W-:Y:S02]  /*4030*/  UISETP.NE.AND UP2, UPT, UR5, UR30, UPT ;  /* 0x0000001e0500728c */ /* 0x000fe4000bf45270 */
[----:B------:R-:W-:Y:S02]  /*4040*/  USEL UR15, UR38, URZ, !UP0 ;  /* 0x000000ff260f7287 */ /* 0x000fe4000c000000 */
[----:B------:R-:W-:Y:S02]  /*4050*/  USEL UR16, UR38, URZ, !UP1 ;  /* 0x000000ff26107287 */ /* 0x000fe4000c800000 */
[----:B------:R-:W-:-:S02]  /*4060*/  USEL UR17, UR38, URZ, !UP2 ;  /* 0x000000ff26117287 */ /* 0x000fc4000d000000 */
[----:B------:R-:W-:Y:S02]  /*4070*/  UIADD3 UR12, UPT, UPT, UR11, 0x3, URZ ;  /* 0x000000030b0c7890 */ /* 0x000fe4000fffe0ff */
[----:B------:R-:W-:Y:S02]  /*4080*/  UIADD3 UR13, UPT, UPT, UR13, 0x1, UR15 ;  /* 0x000000010d0d7890 */ /* 0x000fe4000fffe00f */
[----:B------:R-:W-:Y:S02]  /*4090*/  UIADD3 UR14, UPT, UPT, UR14, 0x1, UR16 ;  /* 0x000000010e0e7890 */ /* 0x000fe4000fffe010 */
[----:B------:R-:W-:-:S12]  /*40a0*/  UIADD3 UR5, UPT, UPT, UR5, 0x1, UR17 ;  /* 0x0000000105057890 */ /* 0x000fd8000fffe011 */
.L_x_69:
[----:B------:R-:W2:Y:S02]  /*40b0*/  LDCU UR15, c[0x0][0x3a8] ;  /* 0x00007500ff0f77ac */ /* 0x000ea40008000800 */
[----:B--2---:R-:W-:-:S06]  /*40c0*/  UISETP.GE.AND UP0, UPT, UR12, UR15, UPT ;  /* 0x0000000f0c00728c */ /* 0x004fcc000bf06270 */
[----:B------:R-:W-:-:S13]  /*40d0*/  PLOP3.LUT P0, PT, PT, PT, UP0, 0x80, 0x8 ;  /* 0x000000000008781c */ /* 0x000fda0003f0f008 */
[----:B------:R-:W-:Y:S05]  /*40e0*/  @P0 EXIT ;  /* 0x000000000000094d */ /* 0x000fea0003800000 */
[----:B------:R-:W-:Y:S05]  /*40f0*/  BRA `(.L_x_82) ;  /* 0xffffffc800487947 */ /* 0x000fea000383ffff */
        .weak           $__internal_3_$__cuda_sm20_dblrcp_rn_slowpath_v3
        .type           $__internal_3_$__cuda_sm20_dblrcp_rn_slowpath_v3,@function
        .size           $__internal_3_$__cuda_sm20_dblrcp_rn_slowpath_v3,($__internal_4_$__cuda_sm20_div_rn_f64_full - $__internal_3_$__cuda_sm20_dblrcp_rn_slowpath_v3)
$__internal_3_$__cuda_sm20_dblrcp_rn_slowpath_v3:
        /* <DEDUP_REMOVED lines=25> */
.L_x_85:
        /* <DEDUP_REMOVED lines=10> */
.L_x_83:
[----:B------:R-:W-:Y:S01]  /*4330*/  LOP3.LUT R5, R3, 0x80000, RZ, 0xfc, !PT ;  /* 0x0008000003057812 */ /* 0x000fe200078efcff */
[----:B------:R-:W-:-:S07]  /*4340*/  IMAD.MOV.U32 R4, RZ, RZ, R2 ;  /* 0x000000ffff047224 */ /* 0x000fce00078e0002 */
.L_x_84:
[----:B------:R-:W-:Y:S01]  /*4350*/  IMAD.MOV.U32 R2, RZ, RZ, R0 ;  /* 0x000000ffff027224 */ /* 0x000fe200078e0000 */
[----:B------:R-:W-:Y:S01]  /*4360*/  MOV R3, 0x0 ;  /* 0x0000000000037802 */ /* 0x000fe20000000f00 */
[----:B------:R-:W-:Y:S02]  /*4370*/  IMAD.MOV.U32 R12, RZ, RZ, R4 ;  /* 0x000000ffff0c7224 */ /* 0x000fe400078e0004 */
[----:B------:R-:W-:Y:S01]  /*4380*/  IMAD.MOV.U32 R13, RZ, RZ, R5 ;  /* 0x000000ffff0d7224 */ /* 0x000fe200078e0005 */
[----:B------:R-:W-:Y:S06]  /*4390*/  RET.REL.NODEC R2 `(reflex_batch_f32_precomp) ;  /* 0xffffffbc02187950 */ /* 0x000fec0003c3ffff */
        .weak           $__internal_4_$__cuda_sm20_div_rn_f64_full
        .type           $__internal_4_$__cuda_sm20_div_rn_f64_full,@function
        .size           $__internal_4_$__cuda_sm20_div_rn_f64_full,($__internal_5_$__cuda_sm20_dsqrt_rn_f64_mediumpath_v1 - $__internal_4_$__cuda_sm20_div_rn_f64_full)
$__internal_4_$__cuda_sm20_div_rn_f64_full:
[C---:B------:R-:W-:Y:S01]  /*43a0*/  FSETP.GEU.AND P0, PT, |R5|.reuse, 1.469367938527859385e-39, PT ;  /* 0x001000000500780b */ /* 0x040fe20003f0e200 */
[--C-:B------:R-:W-:Y:S01]  /*43b0*/  IMAD.MOV.U32 R8, RZ, RZ, R4.reuse ;  /* 0x000000ffff087224 */ /* 0x100fe200078e0004 */
[C---:B------:R-:W-:Y:S01]  /*43c0*/  LOP3.LUT R6, R5.reuse, 0x800fffff, RZ, 0xc0, !PT ;  /* 0x800fffff05067812 */ /* 0x040fe200078ec0ff */
[----:B------:R-:W-:Y:S01]  /*43d0*/  IMAD.MOV.U32 R9, RZ, RZ, R5 ;  /* 0x000000ffff097224 */ /* 0x000fe200078e0005 */
[----:B------:R-:W-:Y:S01]  /*43e0*/  LOP3.LUT R5, R5, 0x7ff00000, RZ, 0xc0, !PT ;  /* 0x7ff0000005057812 */ /* 0x000fe200078ec0ff */
[----:B------:R-:W-:Y:S01]  /*43f0*/  IMAD.MOV.U32 R26, RZ, RZ, R4 ;  /* 0x000000ffff1a7224 */ /* 0x000fe200078e0004 */
[----:B------:R-:W-:Y:S01]  /*4400*/  LOP3.LUT R27, R6, 0x3ff00000, RZ, 0xfc, !PT ;  /* 0x3ff00000061b7812 */ /* 0x000fe200078efcff */
[----:B------:R-:W-:Y:S02]  /*4410*/  IMAD.MOV.U32 R6, RZ, RZ, 0x1 ;  /* 0x00000001ff067424 */ /* 0x000fe400078e00ff */
[----:B------:R-:W-:Y:S02]  /*4420*/  IMAD.MOV.U32 R31, RZ, RZ, R3 ;  /* 0x000000ffff1f7224 */ /* 0x000fe400078e0003 */
[----:B------:R-:W-:-:S02]  /*4430*/  IMAD.MOV.U32 R30, RZ, RZ, R2 ;  /* 0x000000ffff1e7224 */ /* 0x000fc400078e0002 */
[----:B------:R-:W-:Y:S01]  /*4440*/  @!P0 DMUL R26, R8, 8.98846567431157953865e+307 ;  /* 0x7fe00000081a8828 */ /* 0x000fe20000000000 */
[----:B------:R-:W-:Y:S01]  /*4450*/  LOP3.LUT R2, R31, 0x7ff00000, RZ, 0xc0, !PT ;  /* 0x7ff000001f027812 */ /* 0x000fe200078ec0ff */
[----:B------:R-:W-:Y:S02]  /*4460*/  IMAD.MOV.U32 R3, RZ, RZ, 0x1ca00000 ;  /* 0x1ca00000ff037424 */ /* 0x000fe400078e00ff */
[----:B------:R-:W-:Y:S01]  /*4470*/  IMAD.MOV.U32 R28, RZ, RZ, R30 ;  /* 0x000000ffff1c7224 */ /* 0x000fe200078e001e */
[----:B------:R-:W-:Y:S01]  /*4480*/  ISETP.GE.U32.AND P1, PT, R2, R5, PT ;  /* 0x000000050200720c */ /* 0x000fe20003f26070 */
[----:B------:R-:W0:Y:S03]  /*4490*/  MUFU.RCP64H R7, R27 ;  /* 0x0000001b00077308 */ /* 0x000e260000001800 */
[----:B------:R-:W-:Y:S02]  /*44a0*/  SEL R4, R3, 0x63400000, !P1 ;  /* 0x6340000003047807 */ /* 0x000fe40004800000 */
[----:B------:R-:W-:-:S02]  /*44b0*/  FSETP.GEU.AND P1, PT, |R31|, 1.469367938527859385e-39, PT ;  /* 0x001000001f00780b */ /* 0x000fc40003f2e200 */
[----:B------:R-:W-:Y:S01]  /*44c0*/  LOP3.LUT R29, R4, 0x800fffff, R31, 0xf8, !PT ;  /* 0x800fffff041d7812 */ /* 0x000fe200078ef81f */
[----:B------:R-:W-:Y:S01]  /*44d0*/  IMAD.MOV.U32 R4, RZ, RZ, R2 ;  /* 0x000000ffff047224 */ /* 0x000fe200078e0002 */
[----:B0-----:R-:W-:-:S08]  /*44e0*/  DFMA R32, R6, -R26, 1 ;  /* 0x3ff000000620742b */ /* 0x001fd0000000081a */
[----:B------:R-:W-:-:S08]  /*44f0*/  DFMA R32, R32, R32, R32 ;  /* 0x000000202020722b */ /* 0x000fd00000000020 */
[----:B------:R-:W-:-:S08]  /*4500*/  DFMA R32, R6, R32, R6 ;  /* 0x000000200620722b */ /* 0x000fd00000000006 */
[----:B------:R-:W-:-:S08]  /*4510*/  DFMA R6, R32, -R26, 1 ;  /* 0x3ff000002006742b */ /* 0x000fd0000000081a */
[----:B------:R-:W-:Y:S01]  /*4520*/  DFMA R32, R32, R6, R32 ;  /* 0x000000062020722b */ /* 0x000fe20000000020 */
[----:B------:R-:W-:Y:S10]  /*4530*/  @P1 BRA `(.L_x_86) ;  /* 0x0000000000201947 */ /* 0x000ff40003800000 */
[----:B------:R-:W-:Y:S01]  /*4540*/  LOP3.LUT R7, R9, 0x7ff00000, RZ, 0xc0, !PT ;  /* 0x7ff0000009077812 */ /* 0x000fe200078ec0ff */
[----:B------:R-:W-:-:S03]  /*4550*/  IMAD.MOV.U32 R6, RZ, RZ, RZ ;  /* 0x000000ffff067224 */ /* 0x000fc600078e00ff */
[----:B------:R-:W-:-:S04]  /*4560*/  ISETP.GE.U32.AND P1, PT, R2, R7, PT ;  /* 0x000000070200720c */ /* 0x000fc80003f26070 */
[----:B------:R-:W-:-:S04]  /*4570*/  SEL R4, R3, 0x63400000, !P1 ;  /* 0x6340000003047807 */ /* 0x000fc80004800000 */
[----:B------:R-:W-:-:S04]  /*4580*/  LOP3.LUT R4, R4, 0x80000000, R31, 0xf8, !PT ;  /* 0x8000000004047812 */ /* 0x000fc800078ef81f */
[----:B------:R-:W-:-:S06]  /*4590*/  LOP3.LUT R7, R4, 0x100000, RZ, 0xfc, !PT ;  /* 0x0010000004077812 */ /* 0x000fcc00078efcff */
[----:B------:R-:W-:-:S10]  /*45a0*/  DFMA R28, R28, 2, -R6 ;  /* 0x400000001c1c782b */ /* 0x000fd40000000806 */
[----:B------:R-:W-:-:S07]  /*45b0*/  LOP3.LUT R4, R29, 0x7ff00000, RZ, 0xc0, !PT ;  /* 0x7ff000001d047812 */ /* 0x000fce00078ec0ff */
.L_x_86:
[----:B------:R-:W-:Y:S01]  /*45c0*/  VIADD R6, R4, 0xffffffff ;  /* 0xffffffff04067836 */ /* 0x000fe20000000000 */
[----:B------:R-:W-:Y:S01]  /*45d0*/  @!P0 LOP3.LUT R5, R27, 0x7ff00000, RZ, 0xc0, !PT ;  /* 0x7ff000001b058812 */ /* 0x000fe200078ec0ff */
[----:B------:R-:W-:-:S03]  /*45e0*/  DMUL R34, R32, R28 ;  /* 0x0000001c20227228 */ /* 0x000fc60000000000 */
[----:B------:R-:W-:Y:S02]  /*45f0*/  ISETP.GT.U32.AND P0, PT, R6, 0x7feffffe, PT ;  /* 0x7feffffe0600780c */ /* 0x000fe40003f04070 */
[----:B------:R-:W-:-:S03]  /*4600*/  IADD3 R6, PT, PT, R5, -0x1, RZ ;  /* 0xffffffff05067810 */ /* 0x000fc60007ffe0ff */
[----:B------:R-:W-:Y:S01]  /*4610*/  DFMA R36, R34, -R26, R28 ;  /* 0x8000001a2224722b */ /* 0x000fe2000000001c */
[----:B------:R-:W-:-:S07]  /*4620*/  ISETP.GT.U32.OR P0, PT, R6, 0x7feffffe, P0 ;  /* 0x7feffffe0600780c */ /* 0x000fce0000704470 */
[----:B------:R-:W-:-:S06]  /*4630*/  DFMA R6, R32, R36, R34 ;  /* 0x000000242006722b */ /* 0x000fcc0000000022 */
[----:B------:R-:W-:Y:S05]  /*4640*/  @P0 BRA `(.L_x_87) ;  /* 0x0000000000740947 */ /* 0x000fea0003800000 */
[----:B------:R-:W-:-:S04]  /*4650*/  LOP3.LUT R5, R9, 0x7ff00000, RZ, 0xc0, !PT ;  /* 0x7ff0000009057812 */ /* 0x000fc800078ec0ff */
[CC--:B------:R-:W-:Y:S02]  /*4660*/  VIADDMNMX R4, R2.reuse, -R5.reuse, 0xb9600000, !PT ;  /* 0xb960000002047446 */ /* 0x0c0fe40007800905 */
[----:B------:R-:W-:Y:S02]  /*4670*/  ISETP.GE.U32.AND P0, PT, R2, R5, PT ;  /* 0x000000050200720c */ /* 0x000fe40003f06070 */
[----:B------:R-:W-:Y:S02]  /*4680*/  VIMNMX R4, PT, PT, R4, 0x46a00000, PT ;  /* 0x46a0000004047848 */ /* 0x000fe40003fe0100 */
[----:B------:R-:W-:-:S05]  /*4690*/  SEL R3, R3, 0x63400000, !P0 ;  /* 0x6340000003037807 */ /* 0x000fca0004000000 */
[----:B------:R-:W-:Y:S02]  /*46a0*/  IMAD.IADD R3, R4, 0x1, -R3 ;  /* 0x0000000104037824 */ /* 0x000fe400078e0a03 */
[----:B------:R-:W-:Y:S02]  /*46b0*/  IMAD.MOV.U32 R4, RZ, RZ, RZ ;  /* 0x000000ffff047224 */ /* 0x000fe400078e00ff */
[----:B------:R-:W-:-:S06]  /*46c0*/  VIADD R5, R3, 0x7fe00000 ;  /* 0x7fe0000003057836 */ /* 0x000fcc0000000000 */
[----:B------:R-:W-:-:S10]  /*46d0*/  DMUL R32, R6, R4 ;  /* 0x0000000406207228 */ /* 0x000fd40000000000 */
[----:B------:R-:W-:-:S13]  /*46e0*/  FSETP.GTU.AND P0, PT, |R33|, 1.469367938527859385e-39, PT ;  /* 0x001000002100780b */ /* 0x000fda0003f0c200 */
[----:B------:R-:W-:Y:S05]  /*46f0*/  @P0 BRA `(.L_x_88) ;  /* 0x0000000000a80947 */ /* 0x000fea0003800000 */
[----:B------:R-:W-:Y:S01]  /*4700*/  DFMA R26, R6, -R26, R28 ;  /* 0x8000001a061a722b */ /* 0x000fe2000000001c */
[----:B------:R-:W-:-:S09]  /*4710*/  IMAD.MOV.U32 R4, RZ, RZ, RZ ;  /* 0x000000ffff047224 */ /* 0x000fd200078e00ff */
[C---:B------:R-:W-:Y:S02]  /*4720*/  FSETP.NEU.AND P0, PT, R27.reuse, RZ, PT ;  /* 0x000000ff1b00720b */ /* 0x040fe40003f0d000 */
[----:B------:R-:W-:-:S04]  /*4730*/  LOP3.LUT R2, R27, 0x80000000, R9, 0x48, !PT ;  /* 0x800000001b027812 */ /* 0x000fc800078e4809 */
[----:B------:R-:W-:-:S07]  /*4740*/  LOP3.LUT R5, R2, R5, RZ, 0xfc, !PT ;  /* 0x0000000502057212 */ /* 0x000fce00078efcff */
[----:B------:R-:W-:Y:S05]  /*4750*/  @!P0 BRA `(.L_x_88) ;  /* 0x0000000000908947 */ /* 0x000fea0003800000 */
[----:B------:R-:W-:Y:S01]  /*4760*/  IMAD.MOV R9, RZ, RZ, -R3 ;  /* 0x000000ffff097224 */ /* 0x000fe200078e0a03 */
[----:B------:R-:W-:Y:S01]  /*4770*/  DMUL.RP R4, R6, R4 ;  /* 0x0000000406047228 */ /* 0x000fe20000008000 */
[----:B------:R-:W-:Y:S01]  /*4780*/  IMAD.MOV.U32 R8, RZ, RZ, RZ ;  /* 0x000000ffff087224 */ /* 0x000fe200078e00ff */
[----:B------:R-:W-:-:S05]  /*4790*/  IADD3 R3, PT, PT, -R3, -0x43300000, RZ ;  /* 0xbcd0000003037810 */ /* 0x000fca0007ffe1ff */
[----:B------:R-:W-:-:S03]  /*47a0*/  DFMA R8, R32, -R8, R6 ;  /* 0x800000082008722b */ /* 0x000fc60000000006 */
[----:B------:R-:W-:-:S07]  /*47b0*/  LOP3.LUT R2, R5, R2, RZ, 0x3c, !PT ;  /* 0x0000000205027212 */ /* 0x000fce00078e3cff */
[----:B------:R-:W-:-:S04]  /*47c0*/  FSETP.NEU.AND P0, PT, |R9|, R3, PT ;  /* 0x000000030900720b */ /* 0x000fc80003f0d200 */
[----:B------:R-:W-:Y:S02]  /*47d0*/  FSEL R4, R4, R32, !P0 ;  /* 0x0000002004047208 */ /* 0x000fe40004000000 */
[----:B------:R-:W-:-:S03]  /*47e0*/  FSEL R5, R2, R33, !P0 ;  /* 0x0000002102057208 */ /* 0x000fc60004000000 */
[----:B------:R-:W-:Y:S02]  /*47f0*/  IMAD.MOV.U32 R32, RZ, RZ, R4 ;  /* 0x000000ffff207224 */ /* 0x000fe400078e0004 */
[----:B------:R-:W-:Y:S01]  /*4800*/  IMAD.MOV.U32 R33, RZ, RZ, R5 ;  /* 0x000000ffff217224 */ /* 0x000fe200078e0005 */
[----:B------:R-:W-:Y:S06]  /*4810*/  BRA `(.L_x_88) ;  /* 0x0000000000607947 */ /* 0x000fec0003800000 */
.L_x_87:
[----:B------:R-:W-:-:S14]  /*4820*/  DSETP.NAN.AND P0, PT, R30, R30, PT ;  /* 0x0000001e1e00722a */ /* 0x000fdc0003f08000 */
[----:B------:R-:W-:Y:S05]  /*4830*/  @P0 BRA `(.L_x_89) ;  /* 0x00000000004c0947 */ /* 0x000fea0003800000 */
[----:B------:R-:W-:-:S14]  /*4840*/  DSETP.NAN.AND P0, PT, R8, R8, PT ;  /* 0x000000080800722a */ /* 0x000fdc0003f08000 */
[----:B------:R-:W-:Y:S05]  /*4850*/  @P0 BRA `(.L_x_90) ;  /* 0x0000000000340947 */ /* 0x000fea0003800000 */
[----:B------:R-:W-:Y:S01]  /*4860*/  ISETP.NE.AND P0, PT, R4, R5, PT ;  /* 0x000000050400720c */ /* 0x000fe20003f05270 */
[----:B------:R-:W-:Y:S02]  /*4870*/  IMAD.MOV.U32 R32, RZ, RZ, 0x0 ;  /* 0x00000000ff207424 */ /* 0x000fe400078e00ff */
[----:B------:R-:W-:-:S10]  /*4880*/  IMAD.MOV.U32 R33, RZ, RZ, -0x80000 ;  /* 0xfff80000ff217424 */ /* 0x000fd400078e00ff */
[----:B------:R-:W-:Y:S05]  /*4890*/  @!P0 BRA `(.L_x_88) ;  /* 0x0000000000408947 */ /* 0x000fea0003800000 */
[----:B------:R-:W-:Y:S02]  /*48a0*/  ISETP.NE.AND P0, PT, R4, 0x7ff00000, PT ;  /* 0x7ff000000400780c */ /* 0x000fe40003f05270 */
[----:B------:R-:W-:Y:S02]  /*48b0*/  LOP3.LUT R3, R31, 0x80000000, R9, 0x48, !PT ;  /* 0x800000001f037812 */ /* 0x000fe400078e4809 */
[----:B------:R-:W-:-:S13]  /*48c0*/  ISETP.EQ.OR P0, PT, R5, RZ, !P0 ;  /* 0x000000ff0500720c */ /* 0x000fda0004702670 */
[----:B------:R-:W-:Y:S01]  /*48d0*/  @P0 LOP3.LUT R2, R3, 0x7ff00000, RZ, 0xfc, !PT ;  /* 0x7ff0000003020812 */ /* 0x000fe200078efcff */
[----:B------:R-:W-:Y:S01]  /*48e0*/  @!P0 IMAD.MOV.U32 R32, RZ, RZ, RZ ;  /* 0x000000ffff208224 */ /* 0x000fe200078e00ff */
[----:B------:R-:W-:Y:S01]  /*48f0*/  @!P0 MOV R33, R3 ;  /* 0x0000000300218202 */ /* 0x000fe20000000f00 */
[----:B------:R-:W-:Y:S02]  /*4900*/  @P0 IMAD.MOV.U32 R32, RZ, RZ, RZ ;  /* 0x000000ffff200224 */ /* 0x000fe400078e00ff */
[----:B------:R-:W-:Y:S01]  /*4910*/  @P0 IMAD.MOV.U32 R33, RZ, RZ, R2 ;  /* 0x000000ffff210224 */ /* 0x000fe200078e0002 */
[----:B------:R-:W-:Y:S06]  /*4920*/  BRA `(.L_x_88) ;  /* 0x00000000001c7947 */ /* 0x000fec0003800000 */
.L_x_90:
[----:B------:R-:W-:Y:S01]  /*4930*/  LOP3.LUT R3, R9, 0x80000, RZ, 0xfc, !PT ;  /* 0x0008000009037812 */ /* 0x000fe200078efcff */
[----:B------:R-:W-:-:S04]  /*4940*/  IMAD.MOV.U32 R32, RZ, RZ, R8 ;  /* 0x000000ffff207224 */ /* 0x000fc800078e0008 */
[----:B------:R-:W-:Y:S01]  /*4950*/  IMAD.MOV.U32 R33, RZ, RZ, R3 ;  /* 0x000000ffff217224 */ /* 0x000fe200078e0003 */
[----:B------:R-:W-:Y:S06]  /*4960*/  BRA `(.L_x_88) ;  /* 0x00000000000c7947 */ /* 0x000fec0003800000 */
.L_x_89:
[----:B------:R-:W-:Y:S01]  /*4970*/  LOP3.LUT R3, R31, 0x80000, RZ, 0xfc, !PT ;  /* 0x000800001f037812 */ /* 0x000fe200078efcff */
[----:B------:R-:W-:-:S04]  /*4980*/  IMAD.MOV.U32 R32, RZ, RZ, R30 ;  /* 0x000000ffff207224 */ /* 0x000fc800078e001e */
[----:B------:R-:W-:-:S07]  /*4990*/  IMAD.MOV.U32 R33, RZ, RZ, R3 ;  /* 0x000000ffff217224 */ /* 0x000fce00078e0003 */
.L_x_88:
[----:B------:R-:W-:Y:S02]  /*49a0*/  IMAD.MOV.U32 R4, RZ, RZ, R0 ;  /* 0x000000ffff047224 */ /* 0x000fe400078e0000 */
[----:B------:R-:W-:Y:S02]  /*49b0*/  IMAD.MOV.U32 R5, RZ, RZ, 0x0 ;  /* 0x00000000ff057424 */ /* 0x000fe400078e00ff */
[----:B------:R-:W-:Y:S02]  /*49c0*/  IMAD.MOV.U32 R2, RZ, RZ, R32 ;  /* 0x000000ffff027224 */ /* 0x000fe400078e0020 */
[----:B------:R-:W-:Y:S01]  /*49d0*/  IMAD.MOV.U32 R3, RZ, RZ, R33 ;  /* 0x000000ffff037224 */ /* 0x000fe200078e0021 */
[----:B------:R-:W-:Y:S06]  /*49e0*/  RET.REL.NODEC R4 `(reflex_batch_f32_precomp) ;  /* 0xffffffb404847950 */ /* 0x000fec0003c3ffff */
        .weak           $__internal_5_$__cuda_sm20_dsqrt_rn_f64_mediumpath_v1
        .type           $__internal_5_$__cuda_sm20_dsqrt_rn_f64_mediumpath_v1,@function
        .size           $__internal_5_$__cuda_sm20_dsqrt_rn_f64_mediumpath_v1,(.L_x_160 - $__internal_5_$__cuda_sm20_dsqrt_rn_f64_mediumpath_v1)
$__internal_5_$__cuda_sm20_dsqrt_rn_f64_mediumpath_v1:
[----:B------:R-:W-:-:S13]  /*49f0*/  ISETP.GE.U32.AND P0, PT, R0, -0x3400000, PT ;  /* 0xfcc000000000780c */ /* 0x000fda0003f06070 */
        /* <DEDUP_REMOVED lines=9> */
.L_x_91:
[----:B------:R-:W-:-:S14]  /*4a90*/  DSETP.NE.AND P0, PT, R2, RZ, PT ;  /* 0x000000ff0200722a */ /* 0x000fdc0003f05000 */
[----:B------:R-:W-:Y:S05]  /*4aa0*/  @!P0 BRA `(.L_x_93) ;  /* 0x0000000000588947 */ /* 0x000fea0003800000 */
[----:B------:R-:W-:-:S13]  /*4ab0*/  ISETP.GE.AND P0, PT, R3, RZ, PT ;  /* 0x000000ff0300720c */ /* 0x000fda0003f06270 */
[----:B------:R-:W-:Y:S01]  /*4ac0*/  @!P0 MOV R4, 0x0 ;  /* 0x0000000000048802 */ /* 0x000fe20000000f00 */
[----:B------:R-:W-:Y:S01]  /*4ad0*/  @!P0 IMAD.MOV.U32 R5, RZ, RZ, -0x80000 ;  /* 0xfff80000ff058424 */ /* 0x000fe200078e00ff */
[----:B------:R-:W-:Y:S06]  /*4ae0*/  @!P0 BRA `(.L_x_92) ;  /* 0x00000000004c8947 */ /* 0x000fec0003800000 */
[----:B------:R-:W-:-:S13]  /*4af0*/  ISETP.GT.AND P0, PT, R3, 0x7fefffff, PT ;  /* 0x7fefffff0300780c */ /* 0x000fda0003f04270 */
[----:B------:R-:W-:Y:S05]  /*4b00*/  @P0 BRA `(.L_x_93) ;  /* 0x0000000000400947 */ /* 0x000fea0003800000 */
[----:B------:R-:W-:Y:S01]  /*4b10*/  DMUL R8, R2, 8.11296384146066816958e+31 ;  /* 0x4690000002087828 */ /* 0x000fe20000000000 */
[----:B------:R-:W-:Y:S02]  /*4b20*/  IMAD.MOV.U32 R6, RZ, RZ, RZ ;  /* 0x000000ffff067224 */ /* 0x000fe400078e00ff */
[----:B------:R-:W-:Y:S02]  /*4b30*/  IMAD.MOV.U32 R2, RZ, RZ, 0x0 ;  /* 0x00000000ff027424 */ /* 0x000fe400078e00ff */
[----:B------:R-:W-:Y:S01]  /*4b40*/  IMAD.MOV.U32 R3, RZ, RZ, 0x3fd80000 ;  /* 0x3fd80000ff037424 */ /* 0x000fe200078e00ff */
        /* <DEDUP_REMOVED lines=12> */
.L_x_93:
[----:B------:R-:W-:-:S11]  /*4c10*/  DADD R4, R2, R2 ;  /* 0x0000000002047229 */ /* 0x000fd60000000002 */
.L_x_92:
[----:B------:R-:W-:Y:S02]  /*4c20*/  IMAD.MOV.U32 R2, RZ, RZ, R4 ;  /* 0x000000ffff027224 */ /* 0x000fe400078e0004 */
[----:B------:R-:W-:Y:S02]  /*4c30*/  IMAD.MOV.U32 R3, RZ, RZ, R5 ;  /* 0x000000ffff037224 */ /* 0x000fe400078e0005 */
[----:B------:R-:W-:Y:S02]  /*4c40*/  IMAD.MOV.U32 R4, RZ, RZ, R10 ;  /* 0x000000ffff047224 */ /* 0x000fe400078e000a */
[----:B------:R-:W-:-:S04]  /*4c50*/  IMAD.MOV.U32 R5, RZ, RZ, 0x0 ;  /* 0x00000000ff057424 */ /* 0x000fc800078e00ff */
[----:B------:R-:W-:Y:S05]  /*4c60*/  RET.REL.NODEC R4 `(reflex_batch_f32_precomp) ;  /* 0xffffffb004e47950 */ /* 0x000fea0003c3ffff */
.L_x_94:
        /* <DEDUP_REMOVED lines=9> */
.L_x_160:


//--------------------- .text.reflex_batch_f32    --------------------------
	.section	.text.reflex_batch_f32,"ax",@progbits
	.align	128
        .global         reflex_batch_f32
        .type           reflex_batch_f32,@function
        .size           reflex_batch_f32,(.L_x_164 - reflex_batch_f32)
        .other          reflex_batch_f32,@"STO_CUDA_ENTRY STV_DEFAULT"
reflex_batch_f32:
.text.reflex_batch_f32:
[----:B------:R-:W0:Y:S08]  /*0000*/  LDC R1, c[0x0][0x37c] ;  /* 0x0000df00ff017b82 */ /* 0x000e300000000800 */
[----:B------:R-:W1:Y:S01]  /*0010*/  S2UR UR9, SR_CTAID.X ;  /* 0x00000000000979c3 */ /* 0x000e620000002500 */
[----:B------:R-:W2:Y:S01]  /*0020*/  S2R R0, SR_TID.X ;  /* 0x0000000000007919 */ /* 0x000ea20000002100 */
[----:B------:R-:W1:Y:S01]  /*0030*/  LDCU UR4, c[0x0][0x394] ;  /* 0x00007280ff0477ac */ /* 0x000e620008000800 */
[----:B0-----:R-:W-:Y:S01]  /*0040*/  VIADD R1, R1, 0xffffffd8 ;  /* 0xffffffd801017836 */ /* 0x001fe20000000000 */
[----:B-1----:R-:W-:-:S06]  /*0050*/  UISETP.GE.AND UP0, UPT, UR9, UR4, UPT ;  /* 0x000000040900728c */ /* 0x002fcc000bf06270 */
[----:B------:R-:W-:-:S04]  /*0060*/  PLOP3.LUT P0, PT, PT, PT, UP0, 0x80, 0x8 ;  /* 0x000000000008781c */ /* 0x000fc80003f0f008 */
[----:B--2---:R-:W-:-:S13]  /*0070*/  ISETP.NE.OR P0, PT, R0, RZ, P0 ;  /* 0x000000ff0000720c */ /* 0x004fda0000705670 */
[----:B------:R-:W-:Y:S05]  /*0080*/  @P0 EXIT ;  /* 0x000000000000094d */ /* 0x000fea0003800000 */
[----:B------:R-:W0:Y:S01]  /*0090*/  LDCU.64 UR4, c[0x0][0x388] ;  /* 0x00007100ff0477ac */ /* 0x000e220008000a00 */
[----:B------:R-:W1:Y:S01]  /*00a0*/  LDCU.64 UR18, c[0x0][0x358] ;  /* 0x00006b00ff1277ac */ /* 0x000e620008000a00 */
[----:B0-----:R-:W-:-:S06]  /*00b0*/  UIMAD.WIDE.U32 UR4, UR9, 0x4, UR4 ;  /* 0x00000004090478a5 */ /* 0x001fcc000f8e0004 */
[----:B------:R-:W-:Y:S02]  /*00c0*/  IMAD.U32 R2, RZ, RZ, UR4 ;  /* 0x00000004ff027e24 */ /* 0x000fe4000f8e00ff */
[----:B------:R-:W-:-:S03]  /*00d0*/  IMAD.U32 R3, RZ, RZ, UR5 ;  /* 0x00000005ff037e24 */ /* 0x000fc6000f8e00ff */
[----:B------:R-:W0:Y:S02]  /*00e0*/  LDCU UR5, c[0x0][0x390] ;  /* 0x00007200ff0577ac */ /* 0x000e240008000800 */
[----:B-1----:R-:W2:Y:S02]  /*00f0*/  LDG.E.CONSTANT R2, desc[UR18][R2.64] ;  /* 0x0000001202027981 */ /* 0x002ea4000c1e9900 */
[----:B--2---:R-:W-:-:S13]  /*0100*/  R2UR UR24, R2 ;  /* 0x00000000021872ca */ /* 0x004fda00000e0000 */
[----:B------:R-:W-:-:S04]  /*0110*/  UISETP.GE.AND UP0, UPT, UR24, 0x2, UPT ;  /* 0x000000021800788c */ /* 0x000fc8000bf06270 */
[----:B0-----:R-:W-:-:S06]  /*0120*/  UISETP.LT.OR UP0, UPT, UR5, 0x1, !UP0 ;  /* 0x000000010500788c */ /* 0x001fcc000c701670 */
[----:B------:R-:W-:-:S13]  /*0130*/  PLOP3.LUT P0, PT, PT, PT, UP0, 0x80, 0x8 ;  /* 0x000000000008781c */ /* 0x000fda0003f0f008 */
[----:B------:R-:W-:Y:S05]  /*0140*/  @P0 EXIT ;  /* 0x000000000000094d */ /* 0x000fea0003800000 */
[----:B------:R-:W-:Y:S01]  /*0150*/  UISETP.LT.U32.AND UP0, UPT, UR24, UR5, UPT ;  /* 0x000000051800728c */ /* 0x000fe2000bf01070 */
[----:B------:R-:W0:Y:S03]  /*0160*/  LDCU.64 UR6, c[0x0][0x3a0] ;  /* 0x00007400ff0677ac */ /* 0x000e260008000a00 */
[----:B------:R-:W-:Y:S02]  /*0170*/  USEL UR8, UR24, UR5, UP0 ;  /* 0x0000000518087287 */ /* 0x000fe40008000000 */
[----:B------:R-:W-:Y:S02]  /*0180*/  UIMAD UR5, UR9, UR5, URZ ;  /* 0x00000005090572a4 */ /* 0x000fe4000f8e02ff */
[----:B------:R-:W-:Y:S01]  /*0190*/  UISETP.GE.U32.AND UP0, UPT, UR8, 0x10, UPT ;  /* 0x000000100800788c */ /* 0x000fe2000bf06070 */
[----:B------:R-:W-:Y:S01]  /*01a0*/  UMOV UR4, URZ ;  /* 0x000000ff00047c82 */ /* 0x000fe20008000000 */
[----:B------:R-:W-:-:S02]  /*01b0*/  ULOP3.LUT UR9, UR8, 0xf, URZ, 0xc0, !UPT ;  /* 0x0000000f08097892 */ /* 0x000fc4000f8ec0ff */
[----:B0-----:R-:W-:-:S05]  /*01c0*/  UIMAD.WIDE.U32 UR6, UR5, 0x4, UR6 ;  /* 0x00000004050678a5 */ /* 0x001fca000f8e0006 */
[----:B------:R-:W-:Y:S07]  /*01d0*/  BRA.U !UP0, `(.L_x_95) ;  /* 0x0000000108607547 */ /* 0x000fee000b800000 */
[----:B------:R-:W-:Y:S01]  /*01e0*/  ULOP3.LUT UR4, UR8, 0x7ffffff0, URZ, 0xc0, !UPT ;  /* 0x7ffffff008047892 */ /* 0x000fe2000f8ec0ff */
[----:B------:R-:W-:-:S11]  /*01f0*/  UMOV UR5, URZ ;  /* 0x000000ff00057c82 */ /* 0x000fd60008000000 */
.L_x_96:
        /* <DEDUP_REMOVED lines=22> */
.L_x_95:
        /* <DEDUP_REMOVED lines=18> */
.L_x_98:
        /* <DEDUP_REMOVED lines=15> */
.L_x_99:
        /* <DEDUP_REMOVED lines=8> */
.L_x_97:
[----:B------:R-:W-:Y:S01]  /*05f0*/  USHF.R.U32.HI UR4, URZ, 0x1, UR24 ;  /* 0x00000001ff047899 */ /* 0x000fe20008011618 */
[----:B0123--:R-:W-:Y:S01]  /*0600*/  IMAD.MOV.U32 R2, RZ, RZ, 0x1 ;  /* 0x00000001ff027424 */ /* 0x00ffe200078e00ff */
[----:B------:R-:W-:-:S07]  /*0610*/  UMOV UR5, 0x4011c4d3 ;  /* 0x4011c4d300057882 */ /* 0x000fce0000000000 */
[----:B------:R-:W0:Y:S01]  /*0620*/  I2F.F64.U32 R12, UR4 ;  /* 0x00000004000c7d12 */ /* 0x000e220008201800 */
[----:B------:R-:W-:-:S07]  /*0630*/  UMOV UR4, 0x39c8c6cb ;  /* 0x39c8c6cb00047882 */ /* 0x000fce0000000000 */
[----:B0-----:R-:W0:Y:S02]  /*0640*/  MUFU.RCP64H R3, R13 ;  /* 0x0000000d00037308 */ /* 0x001e240000001800 */
[----:B0-----:R-:W-:-:S08]  /*0650*/  DFMA R4, -R12, R2, 1 ;  /* 0x3ff000000c04742b */ /* 0x001fd00000000102 */
        /* <DEDUP_REMOVED lines=15> */
[----:B------:R-:W-:Y:S05]  /*0750*/  CALL.REL.NOINC `($__internal_7_$__cuda_sm20_div_rn_f64_full) ;  /* 0x0000004400647944 */ /* 0x000fea0003c00000 */
.L_x_100:
        /* <DEDUP_REMOVED lines=67> */
[----:B------:R-:W-:-:S05]  /*0b90*/  SHF.R.S32.HI R11, RZ, 0x1, R0 ;  /* 0x00000001ff0b7819 */ /* 0x000fca0000011400 */
[----:B------:R-:W-:Y:S02]  /*0ba0*/  IMAD.IADD R2, R6, 0x1, -R11 ;  /* 0x0000000106027824 */ /* 0x000fe400078e0a0b */
[----:B------:R-:W-:-:S03]  /*0bb0*/  IMAD R11, R11, 0x100000, R9 ;  /* 0x001000000b0b7824 */ /* 0x000fc600078e0209 */
[----:B------:R-:W-:Y:S01]  /*0bc0*/  LEA R3, R2, 0x3ff00000, 0x14 ;  /* 0x3ff0000002037811 */ /* 0x000fe200078ea0ff */
[----:B------:R-:W-:-:S06]  /*0bd0*/  IMAD.MOV.U32 R2, RZ, RZ, RZ ;  /* 0x000000ffff027224 */ /* 0x000fcc00078e00ff */
[----:B------:R-:W-:-:S11]  /*0be0*/  DMUL R10, R10, R2 ;  /* 0x000000020a0a7228 */ /* 0x000fd60000000000 */
.L_x_101:
[----:B------:R-:W-:Y:S01]  /*0bf0*/  DMUL R26, R10, R10 ;  /* 0x0000000a0a1a7228 */ /* 0x000fe20000000000 */
[----:B------:R-:W-:Y:S10]  /*0c00*/  @P2 BRA `(.L_x_102) ;  /* 0x0000000000202947 */ /* 0x000ff40003800000 */
[----:B------:R-:W-:Y:S01]  /*0c10*/  IMAD.MOV.U32 R2, RZ, RZ, R12 ;  /* 0x000000ffff027224 */ /* 0x000fe200078e000c */
[----:B------:R-:W-:Y:S01]  /*0c20*/  MOV R0, 0xc70 ;  /* 0x00000c7000007802 */ /* 0x000fe20000000f00 */
[----:B------:R-:W-:Y:S02]  /*0c30*/  IMAD.MOV.U32 R3, RZ, RZ, R13 ;  /* 0x000000ffff037224 */ /* 0x000fe400078e000d */
[----:B------:R-:W-:Y:S02]  /*0c40*/  IMAD.MOV.U32 R4, RZ, RZ, 0x39c8c6cb ;  /* 0x39c8c6cbff047424 */ /* 0x000fe400078e00ff */
[----:B------:R-:W-:-:S07]  /*0c50*/  IMAD.MOV.U32 R5, RZ, RZ, 0x4011c4d3 ;  /* 0x4011c4d3ff057424 */ /* 0x000fce00078e00ff */
[----:B------:R-:W-:Y:S05]  /*0c60*/  CALL.REL.NOINC `($__internal_7_$__cuda_sm20_div_rn_f64_full) ;  /* 0x0000004000207944 */ /* 0x000fea0003c00000 */
[----:B------:R-:W-:Y:S02]  /*0c70*/  IMAD.MOV.U32 R4, RZ, RZ, R2 ;  /* 0x000000ffff047224 */ /* 0x000fe400078e0002 */
[----:B------:R-:W-:-:S07]  /*0c80*/  IMAD.MOV.U32 R5, RZ, RZ, R3 ;  /* 0x000000ffff057224 */ /* 0x000fce00078e0003 */
.L_x_102:
        /* <DEDUP_REMOVED lines=22> */
[----:B------:R-:W-:Y:S05]  /*0df0*/  CALL.REL.NOINC `($reflex_batch_f32$__internal_trig_reduction_slowpathd) ;  /* 0x0000004400f07944 */ /* 0x000fea0003c00000 */
.L_x_104:
[----:B------:R-:W-:-:S07]  /*0e00*/  VIADD R0, R0, 0x1 ;  /* 0x0000000100007836 */ /* 0x000fce0000000000 */
.L_x_103:
[----:B------:R-:W0:Y:S01]  /*0e10*/  LDCU.64 UR4, c[0x4][0x8] ;  /* 0x01000100ff0477ac */ /* 0x000e220008000a00 */
[----:B------:R-:W-:Y:S01]  /*0e20*/  IMAD.SHL.U32 R4, R0, 0x40, RZ ;  /* 0x0000004000047824 */ /* 0x000fe200078e00ff */
[----:B------:R-:W1:Y:S04]  /*0e30*/  LDC R8, c[0x0][0x390] ;  /* 0x0000e400ff087b82 */ /* 0x000e680000000800 */
[----:B------:R-:W-:-:S04]  /*0e40*/  LOP3.LUT R4, R4, 0x40, RZ, 0xc0, !PT ;  /* 0x0000004004047812 */ /* 0x000fc800078ec0ff */
[----:B0-----:R-:W-:-:S05]  /*0e50*/  IADD3 R22, P0, PT, R4, UR4, RZ ;  /* 0x0000000404167c10 */ /* 0x001fca000ff1e0ff */
[----:B------:R-:W-:-:S05]  /*0e60*/  IMAD.X R23, RZ, RZ, UR5, P0 ;  /* 0x00000005ff177e24 */ /* 0x000fca00080e06ff */
[----:B------:R-:W2:Y:S01]  /*0e70*/  LDG.E.128.CONSTANT R16, desc[UR18][R22.64] ;  /* 0x0000001216107981 */ /* 0x000ea2000c1e9d00 */
[----:B------:R-:W0:Y:S03]  /*0e80*/  LDC.64 R24, c[0x0][0x380] ;  /* 0x0000e000ff187b82 */ /* 0x000e260000000a00 */
[----:B------:R-:W3:Y:S04]  /*0e90*/  LDG.E.128.CONSTANT R12, desc[UR18][R22.64+0x10] ;  /* 0x00001012160c7981 */ /* 0x000ee8000c1e9d00 */
[----:B------:R-:W4:Y:S01]  /*0ea0*/  LDG.E.128.CONSTANT R4, desc[UR18][R22.64+0x20] ;  /* 0x0000201216047981 */ /* 0x000f22000c1e9d00 */
[----:B-1----:R-:W-:-:S03]  /*0eb0*/  ISETP.GE.U32.AND P0, PT, R8, 0x2, PT ;  /* 0x000000020800780c */ /* 0x002fc60003f06070 */
[----:B0-----:R-:W5:Y:S10]  /*0ec0*/  LDG.E.CONSTANT R24, desc[UR18][R24.64] ;  /* 0x0000001218187981 */ /* 0x001f74000c1e9900 */
[----:B------:R-:W0:Y:S02]  /*0ed0*/  @P0 LDC.64 R8, c[0x0][0x380] ;  /* 0x0000e000ff080b82 */ /* 0x000e240000000a00 */
[----:B0-----:R-:W5:Y:S01]  /*0ee0*/  @P0 LDG.E.CONSTANT R8, desc[UR18][R8.64+0x4] ;  /* 0x0000041208080981 */ /* 0x001f62000c1e9900 */
[----:B------:R-:W-:Y:S01]  /*0ef0*/  LOP3.LUT R20, R0, 0x1, RZ, 0xc0, !PT ;  /* 0x0000000100147812 */ /* 0x000fe200078ec0ff */
[----:B------:R-:W-:-:S04]  /*0f00*/  IMAD.MOV.U32 R28, RZ, RZ, 0x20fd8164 ;  /* 0x20fd8164ff1c7424 */ /* 0x000fc800078e00ff */
[----:B------:R-:W0:Y:S01]  /*0f10*/  S2UR UR5, SR_CgaCtaId ;  /* 0x00000000000579c3 */ /* 0x000e220000008800 */
[----:B------:R-:W-:Y:S01]  /*0f20*/  IMAD.MOV.U32 R29, RZ, RZ, 0x3da8ff83 ;  /* 0x3da8ff83ff1d7424 */ /* 0x000fe200078e00ff */
[----:B------:R-:W-:Y:S01]  /*0f30*/  ISETP.NE.U32.AND P1, PT, R20, 0x1, PT ;  /* 0x000000011400780c */ /* 0x000fe20003f25070 */
[----:B------:R-:W-:Y:S01]  /*0f40*/  DMUL R20, R2, R2 ;  /* 0x0000000202147228 */ /* 0x000fe20000000000 */
[----:B------:R-:W-:Y:S02]  /*0f50*/  UMOV UR4, 0x400 ;  /* 0x0000040000047882 */ /* 0x000fe40000000000 */
[----:B------:R-:W-:Y:S02]  /*0f60*/  FSEL R28, R28, -8.06006814911005101289e+34, !P1 ;  /* 0xf9785eba1c1c7808 */ /* 0x000fe40004800000 */
[----:B------:R-:W-:Y:S01]  /*0f70*/  FSEL R29, -R29, 0.11223486810922622681, !P1 ;  /* 0x3de5db651d1d7808 */ /* 0x000fe20004800100 */
[----:B0-----:R-:W-:-:S05]  /*0f80*/  ULEA UR4, UR5, UR4, 0x18 ;  /* 0x0000000405047291 */ /* 0x001fca000f8ec0ff */
[----:B--2---:R-:W-:-:S08]  /*0f90*/  DFMA R16, R20, R28, R16 ;  /* 0x0000001c1410722b */ /* 0x004fd00000000010 */
[----:B------:R-:W-:-:S08]  /*0fa0*/  DFMA R16, R20, R16, R18 ;  /* 0x000000101410722b */ /* 0x000fd00000000012 */
[----:B---3--:R-:W-:-:S08]  /*0fb0*/  DFMA R12, R20, R16, R12 ;  /* 0x00000010140c722b */ /* 0x008fd0000000000c */
[C---:B------:R-:W-:Y:S01]  /*0fc0*/  DFMA R12, R20.reuse, R12, R14 ;  /* 0x0000000c140c722b */ /* 0x040fe2000000000e */
[----:B------:R-:W0:Y:S07]  /*0fd0*/  I2F.F64.U32 R14, UR24 ;  /* 0x00000018000e7d12 */ /* 0x000e2e0008201800 */
[C---:B----4-:R-:W-:Y:S02]  /*0fe0*/  DFMA R4, R20.reuse, R12, R4 ;  /* 0x0000000c1404722b */ /* 0x050fe40000000004 */
[----:B-----5:R1:W2:Y:S06]  /*0ff0*/  F2F.F64.F32 R12, R24 ;  /* 0x00000018000c7310 */ /* 0x0202ac0000201800 */
[----:B------:R-:W-:-:S02]  /*1000*/  DFMA R6, R20, R4, R6 ;  /* 0x000000041406722b */ /* 0x000fc40000000006 */
[----:B0-----:R-:W0:Y:S01]  /*1010*/  MUFU.RCP64H R5, R15 ;  /* 0x0000000f00057308 */ /* 0x001e220000001800 */
[----:B------:R-:W-:Y:S01]  /*1020*/  VIADD R4, R15, 0x300402 ;  /* 0x003004020f047836 */ /* 0x000fe20000000000 */
[----:B-1----:R-:W-:-:S04]  /*1030*/  DADD R24, R10, R10 ;  /* 0x000000000a187229 */ /* 0x002fc8000000000a */
[----:B------:R-:W-:Y:S01]  /*1040*/  DFMA R2, R6, R2, R2 ;  /* 0x000000020602722b */ /* 0x000fe20000000002 */
[----:B--2---:R-:W-:Y:S01]  /*1050*/  STS.64 [UR4], R12 ;  /* 0x0000000cff007988 */ /* 0x004fe20008000a04 */
[----:B------:R-:W-:-:S03]  /*1060*/  DFMA R6, R20, R6, 1 ;  /* 0x3ff000001406742b */ /* 0x000fc60000000006 */
[----:B------:R-:W1:Y:S01]  /*1070*/  @P0 LDS.64 R12, [UR4] ;  /* 0x00000004ff0c0984 */ /* 0x000e620008000a00 */
[----:B0-----:R-:W-:-:S06]  /*1080*/  DFMA R16, -R14, R4, 1 ;  /* 0x3ff000000e10742b */ /* 0x001fcc0000000104 */
[----:B------:R-:W-:Y:S02]  /*1090*/  FSEL R18, R6, R2, !P1 ;  /* 0x0000000206127208 */ /* 0x000fe40004800000 */
[----:B------:R-:W-:Y:S02]  /*10a0*/  FSEL R19, R7, R3, !P1 ;  /* 0x0000000307137208 */ /* 0x000fe40004800000 */
[----:B------:R-:W-:Y:S02]  /*10b0*/  CS2R R6, SRZ ;  /* 0x0000000000067805 */ /* 0x000fe4000001ff00 */
[----:B------:R-:W-:Y:S01]  /*10c0*/  LOP3.LUT P1, RZ, R0, 0x2, RZ, 0xc0, !PT ;  /* 0x0000000200ff7812 */ /* 0x000fe2000782c0ff */
[----:B------:R-:W-:Y:S02]  /*10d0*/  DFMA R16, R16, R16, R16 ;  /* 0x000000101010722b */ /* 0x000fe40000000010 */
[----:B------:R-:W-:Y:S01]  /*10e0*/  DADD R2, RZ, -R18 ;  /* 0x00000000ff027229 */ /* 0x000fe20000000812 */
[----:B------:R-:W0:Y:S05]  /*10f0*/  @P0 F2F.F64.F32 R6, R8 ;  /* 0x0000000800060310 */ /* 0x000e2a0000201800 */
[----:B------:R-:W-:-:S04]  /*1100*/  DFMA R16, R4, R16, R4 ;  /* 0x000000100410722b */ /* 0x000fc80000000004 */
[----:B------:R-:W-:Y:S02]  /*1110*/  FSEL R2, R18, R2, !P1 ;  /* 0x0000000212027208 */ /* 0x000fe40004800000 */
[----:B------:R-:W-:Y:S02]  /*1120*/  FSEL R3, R19, R3, !P1 ;  /* 0x0000000313037208 */ /* 0x000fe40004800000 */
[----:B------:R-:W-:Y:S01]  /*1130*/  FSETP.GEU.AND P1, PT, |R4|, 5.8789094863358348022e-39, PT ;  /* 0x004004020400780b */ /* 0x000fe20003f2e200 */
[----:B------:R-:W-:Y:S01]  /*1140*/  DFMA R22, -R14, R16, 1 ;  /* 0x3ff000000e16742b */ /* 0x000fe20000000110 */
[----:B0-----:R0:W-:Y:S02]  /*1150*/  @P0 STS.64 [UR4+0x8], R6 ;  /* 0x00000806ff000988 */ /* 0x0011e40008000a04 */
[----:B------:R-:W-:Y:S02]  /*1160*/  DMUL R24, R24, R2 ;  /* 0x0000000218187228 */ /* 0x000fe40000000000 */
[----:B------:R-:W-:-:S03]  /*1170*/  DADD R2, R26, 1 ;  /* 0x3ff000001a027429 */ /* 0x000fc60000000000 */
[----:B------:R-:W-:Y:S02]  /*1180*/  DFMA R22, R16, R22, R16 ;  /* 0x000000161016722b */ /* 0x000fe40000000010 */
[----:B-1----:R-:W-:-:S03]  /*1190*/  DADD R12, R12, R6 ;  /* 0x000000000c0c7229 */ /* 0x002fc60000000006 */
[----:B------:R-:W-:-:S08]  /*11a0*/  DADD R2, -R24, R2 ;  /* 0x0000000018027229 */ /* 0x000fd00000000102 */
[----:B------:R-:W-:Y:S01]  /*11b0*/  DMUL R20, R2, 0.5 ;  /* 0x3fe0000002147828 */ /* 0x000fe20000000000 */
[----:B0-----:R-:W-:Y:S10]  /*11c0*/  @P1 BRA `(.L_x_105) ;  /* 0x0000000000101947 */ /* 0x001ff40003800000 */
[----:B------:R-:W-:-:S05]  /*11d0*/  LOP3.LUT R0, R15, 0x7fffffff, RZ, 0xc0, !PT ;  /* 0x7fffffff0f007812 */ /* 0x000fca00078ec0ff */
[----:B------:R-:W-:Y:S01]  /*11e0*/  VIADD R6, R0, 0xfff00000 ;  /* 0xfff0000000067836 */ /* 0x000fe20000000000 */
[----:B------:R-:W-:-:S07]  /*11f0*/  MOV R0, 0x1210 ;  /* 0x0000121000007802 */ /* 0x000fce0000000f00 */
[----:B------:R-:W-:Y:S05]  /*1200*/  CALL.REL.NOINC `($__internal_6_$__cuda_sm20_dblrcp_rn_slowpath_v3) ;  /* 0x0000003800107944 */ /* 0x000fea0003c00000 */
.L_x_105:
[----:B------:R-:W0:Y:S08]  /*1210*/  @P0 LDC.64 R2, c[0x0][0x380] ;  /* 0x0000e000ff020b82 */ /* 0x000e300000000a00 */
[----:B------:R-:W1:Y:S01]  /*1220*/  LDC R0, c[0x0][0x390] ;  /* 0x0000e400ff007b82 */ /* 0x000e620000000800 */
[----:B0-----:R0:W5:Y:S01]  /*1230*/  @P0 LDG.E.CONSTANT R2, desc[UR18][R2.64+0x4] ;  /* 0x0000041202020981 */ /* 0x001162000c1e9900 */
[----:B------:R-:W-:-:S02]  /*1240*/  CS2R R18, SRZ ;  /* 0x0000000000127805 */ /* 0x000fc4000001ff00 */
[----:B-1----:R-:W-:-:S13]  /*1250*/  ISETP.GE.U32.AND P1, PT, R0, 0x3, PT ;  /* 0x000000030000780c */ /* 0x002fda0003f26070 */
[----:B0-----:R-:W-:Y:S05]  /*1260*/  @!P1 EXIT ;  /* 0x000000000000994d */ /* 0x001fea0003800000 */
[----:B-----5:R0:W1:Y:S01]  /*1270*/  @P0 F2F.F64.F32 R18, R2 ;  /* 0x0000000200120310 */ /* 0x0200620000201800 */
[----:B------:R-:W-:Y:S01]  /*1280*/  DADD R16, R22, 1 ;  /* 0x3ff0000016107429 */ /* 0x000fe20000000000 */
[----:B------:R-:W-:Y:S01]  /*1290*/  CS2R R14, SRZ ;  /* 0x00000000000e7805 */ /* 0x000fe2000001ff00 */
[----:B------:R-:W-:Y:S01]  /*12a0*/  UMOV UR14, 0x1 ;  /* 0x00000001000e7882 */ /* 0x000fe20000000000 */
[----:B------:R-:W-:Y:S01]  /*12b0*/  UMOV UR4, URZ ;  /* 0x000000ff00047c82 */ /* 0x000fe20008000000 */
[----:B------:R-:W-:Y:S01]  /*12c0*/  UMOV UR12, 0x2 ;  /* 0x00000002000c7882 */ /* 0x000fe20000000000 */
[----:B------:R-:W-:Y:S01]  /*12d0*/  UMOV UR5, URZ ;  /* 0x000000ff00057c82 */ /* 0x000fe20008000000 */
[----:B------:R-:W-:Y:S02]  /*12e0*/  UMOV UR13, 0x2 ;  /* 0x00000002000d7882 */ /* 0x000fe40000000000 */
[----:B0-----:R-:W-:-:S11]  /*12f0*/  DMUL R16, R16, 0.5 ;  /* 0x3fe0000010107828 */ /* 0x001fd60000000000 */
.L_x_137:
        /* <DEDUP_REMOVED lines=17> */
.L_x_123:
        /* <DEDUP_REMOVED lines=16> */
[----:B------:R-:W-:-:S08]  /*1510*/  DMUL R2, R20, R2 ;  /* 0x0000000214027228 */ /* 0x000fd00000000000 */
[----:B0-----:R-:W-:-:S08]  /*1520*/  DFMA R2, -R26, R6, R2 ;  /* 0x000000061a02722b */ /* 0x001fd00000000102 */
[----:B---3--:R-:W-:-:S07]  /*1530*/  DFMA R18, R24, R4, R2 ;  /* 0x000000041812722b */ /* 0x008fce0000000002 */
[----:B------:R0:W-:Y:S01]  /*1540*/  STS.64 [UR15], R18 ;  /* 0x00000012ff007988 */ /* 0x0001e20008000a0f */
[----:B------:R-:W-:Y:S05]  /*1550*/  BRA.U !UP0, `(.L_x_107) ;  /* 0x0000000508687547 */ /* 0x000fea000b800000 */
[----:B------:R-:W-:Y:S01]  /*1560*/  ULEA UR15, UR4, UR25, 0x3 ;  /* 0x00000019040f7291 */ /* 0x000fe2000f8e18ff */
[----:B------:R-:W-:Y:S01]  /*1570*/  DADD R4, -R16, 1 ;  /* 0x3ff0000010047429 */ /* 0x000fe20000000100 */
[----:B------:R-:W-:Y:S01]  /*1580*/  UMOV UR16, 0x47ae147b ;  /* 0x47ae147b00107882 */ /* 0x000fe20000000000 */
[----:B------:R-:W-:-:S06]  /*1590*/  UMOV UR17, 0x3fa47ae1 ;  /* 0x3fa47ae100117882 */ /* 0x000fcc0000000000 */
[----:B------:R-:W1:Y:S02]  /*15a0*/  LDS.64 R30, [UR15] ;  /* 0x0000000fff1e7984 */ /* 0x000e640008000a00 */
[----:B-1----:R-:W-:-:S08]  /*15b0*/  DMUL R2, R16, R30 ;  /* 0x0000001e10027228 */ /* 0x002fd00000000000 */
[----:B------:R-:W-:Y:S01]  /*15c0*/  DFMA R2, R18, R4, R2 ;  /* 0x000000041202722b */ /* 0x000fe20000000002 */
[----:B------:R-:W-:-:S07]  /*15d0*/  MOV R5, RZ ;  /* 0x000000ff00057202 */ /* 0x000fce0000000f00 */
        /* <DEDUP_REMOVED lines=39> */
[----:B------:R-:W-:Y:S02]  /*1850*/  IMAD.MOV.U32 R4, RZ, RZ, R8 ;  /* 0x000000ffff047224 */ /* 0x000fe400078e0008 */
[----:B------:R-:W-:Y:S01]  /*1860*/  IMAD.MOV.U32 R6, RZ, RZ, R10 ;  /* 0x000000ffff067224 */ /* 0x000fe200078e000a */
[----:B------:R-:W-:Y:S01]  /*1870*/  MOV R10, 0x18f0 ;  /* 0x000018f0000a7802 */ /* 0x000fe20000000f00 */
[----:B------:R-:W-:Y:S02]  /*1880*/  IMAD.MOV.U32 R0, RZ, RZ, R2 ;  /* 0x000000ffff007224 */ /* 0x000fe400078e0002 */
[----:B------:R-:W-:Y:S02]  /*1890*/  IMAD.MOV.U32 R8, RZ, RZ, R34 ;  /* 0x000000ffff087224 */ /* 0x000fe400078e0022 */
[----:B------:R-:W-:Y:S02]  /*18a0*/  IMAD.MOV.U32 R9, RZ, RZ, R35 ;  /* 0x000000ffff097224 */ /* 0x000fe400078e0023 */
[----:B------:R-:W-:-:S02]  /*18b0*/  IMAD.MOV.U32 R7, RZ, RZ, R11 ;  /* 0x000000ffff077224 */ /* 0x000fc400078e000b */
[----:B------:R-:W-:Y:S02]  /*18c0*/  IMAD.MOV.U32 R2, RZ, RZ, R14 ;  /* 0x000000ffff027224 */ /* 0x000fe400078e000e */
[----:B------:R-:W-:-:S07]  /*18d0*/  IMAD.MOV.U32 R3, RZ, RZ, R15 ;  /* 0x000000ffff037224 */ /* 0x000fce00078e000f */
[----:B0-----:R-:W-:Y:S05]  /*18e0*/  CALL.REL.NOINC `($__internal_8_$__cuda_sm20_dsqrt_rn_f64_mediumpath_v1) ;  /* 0x0000003800947944 */ /* 0x001fea0003c00000 */
[----:B------:R-:W-:Y:S02]  /*18f0*/  IMAD.MOV.U32 R6, RZ, RZ, R2 ;  /* 0x000000ffff067224 */ /* 0x000fe400078e0002 */
[----:B------:R-:W-:-:S07]  /*1900*/  IMAD.MOV.U32 R7, RZ, RZ, R3 ;  /* 0x000000ffff077224 */ /* 0x000fce00078e0003 */
.L_x_109:
        /* <DEDUP_REMOVED lines=17> */
[----:B------:R-:W-:Y:S02]  /*1a20*/  IMAD.MOV.U32 R2, RZ, RZ, R6 ;  /* 0x000000ffff027224 */ /* 0x000fe400078e0006 */
[----:B------:R-:W-:-:S07]  /*1a30*/  IMAD.MOV.U32 R3, RZ, RZ, R7 ;  /* 0x000000ffff037224 */ /* 0x000fce00078e0007 */
[----:B0-----:R-:W-:Y:S05]  /*1a40*/  CALL.REL.NOINC `($__internal_7_$__cuda_sm20_div_rn_f64_full) ;  /* 0x0000003000a87944 */ /* 0x001fea0003c00000 */
.L_x_110:
[----:B------:R1:W2:Y:S02]  /*1a50*/  F2F.F32.F64 R5, R2 ;  /* 0x0000000200057310 */ /* 0x0002a40000301000 */
.L_x_108:
        /* <DEDUP_REMOVED lines=10> */
.L_x_107:
        /* <DEDUP_REMOVED lines=26> */
[----:B------:R-:W-:-:S08]  /*1ca0*/  DMUL R2, R20, R2 ;  /* 0x0000000214027228 */ /* 0x000fd00000000000 */
[----:B-1----:R-:W-:-:S08]  /*1cb0*/  DFMA R2, -R26, R4, R2 ;  /* 0x000000041a02722b */ /* 0x002fd00000000102 */
[----:B---3--:R-:W-:-:S07]  /*1cc0*/  DFMA R30, R24, R30, R2 ;  /* 0x0000001e181e722b */ /* 0x008fce0000000002 */
[----:B------:R1:W-:Y:S01]  /*1cd0*/  STS.64 [UR21+0x8], R30 ;  /* 0x0000081eff007988 */ /* 0x0003e20008000a15 */
[----:B------:R-:W-:Y:S05]  /*1ce0*/  BRA.U !UP0, `(.L_x_111) ;  /* 0x0000000508647547 */ /* 0x000fea000b800000 */
[----:B------:R-:W-:Y:S01]  /*1cf0*/  ULEA UR25, UR4, UR25, 0x3 ;  /* 0x0000001904197291 */ /* 0x000fe2000f8e18ff */
[----:B------:R-:W-:Y:S01]  /*1d00*/  DADD R4, -R16, 1 ;  /* 0x3ff0000010047429 */ /* 0x000fe20000000100 */
[----:B------:R-:W-:Y:S01]  /*1d10*/  UMOV UR20, 0x47ae147b ;  /* 0x47ae147b00147882 */ /* 0x000fe20000000000 */
[----:B------:R-:W-:-:S06]  /*1d20*/  UMOV UR21, 0x3fa47ae1 ;  /* 0x3fa47ae100157882 */ /* 0x000fcc0000000000 */
[----:B0-----:R-:W0:Y:S02]  /*1d30*/  LDS.64 R18, [UR25] ;  /* 0x00000019ff127984 */ /* 0x001e240008000a00 */
[----:B0-----:R-:W-:-:S08]  /*1d40*/  DMUL R2, R16, R18 ;  /* 0x0000001210027228 */ /* 0x001fd00000000000 */
        /* <DEDUP_REMOVED lines=48> */
[----:B------:R-:W-:Y:S02]  /*2050*/  IMAD.MOV.U32 R2, RZ, RZ, R14 ;  /* 0x000000ffff027224 */ /* 0x000fe400078e000e */
[----:B------:R-:W-:-:S07]  /*2060*/  IMAD.MOV.U32 R3, RZ, RZ, R15 ;  /* 0x000000ffff037224 */ /* 0x000fce00078e000f */
[----:B-1----:R-:W-:Y:S05]  /*2070*/  CALL.REL.NOINC `($__internal_8_$__cuda_sm20_dsqrt_rn_f64_mediumpath_v1) ;  /* 0x0000003000b07944 */ /* 0x002fea0003c00000 */
[----:B------:R-:W-:Y:S01]  /*2080*/  MOV R6, R2 ;  /* 0x0000000200067202 */ /* 0x000fe20000000f00 */
[----:B------:R-:W-:-:S07]  /*2090*/  IMAD.MOV.U32 R7, RZ, RZ, R3 ;  /* 0x000000ffff077224 */ /* 0x000fce00078e0003 */
.L_x_113:
        /* <DEDUP_REMOVED lines=19> */
[----:B-1----:R-:W-:Y:S05]  /*21d0*/  CALL.REL.NOINC `($__internal_7_$__cuda_sm20_div_rn_f64_full) ;  /* 0x0000002800c47944 */ /* 0x002fea0003c00000 */
.L_x_114:
[----:B------:R0:W2:Y:S02]  /*21e0*/  F2F.F32.F64 R5, R2 ;  /* 0x0000000200057310 */ /* 0x0000a40000301000 */
.L_x_112:
[----:B------:R-:W-:Y:S01]  /*21f0*/  UIMAD.WIDE.U32 UR20, UR12, 0x4, UR6 ;  /* 0x000000040c1478a5 */ /* 0x000fe2000f8e0006 */
[----:B-1----:R-:W-:Y:S01]  /*2200*/  DADD R30, R30, -R18 ;  /* 0x000000001e1e7229 */ /* 0x002fe20000000812 */
[----:B------:R-:W-:Y:S02]  /*2210*/  UISETP.NE.AND UP0, UPT, UR4, UR24, UPT ;  /* 0x000000180400728c */ /* 0x000fe4000bf05270 */
[----:B------:R-:W-:Y:S02]  /*2220*/  ULOP3.LUT UR15, URZ, UR24, URZ, 0x33, !UPT ;  /* 0x00000018ff0f7292 */ /* 0x000fe4000f8e33ff */
[----:B0-----:R-:W-:Y:S02]  /*2230*/  IMAD.U32 R2, RZ, RZ, UR20 ;  /* 0x00000014ff027e24 */ /* 0x001fe4000f8e00ff */
[----:B------:R-:W-:Y:S01]  /*2240*/  IMAD.U32 R3, RZ, RZ, UR21 ;  /* 0x00000015ff037e24 */ /* 0x000fe2000f8e00ff */
[----:B------:R-:W-:-:S04]  /*2250*/  USEL UR5, UR15, URZ, !UP0 ;  /* 0x000000ff0f057287 */ /* 0x000fc8000c000000 */
[----:B--2---:R2:W-:Y:S01]  /*2260*/  STG.E desc[UR18][R2.64], R5 ;  /* 0x0000000502007986 */ /* 0x0045e2000c101912 */
[----:B------:R-:W-:-:S12]  /*2270*/  UIADD3 UR4, UPT, UPT, UR4, 0x1, UR5 ;  /* 0x0000000104047890 */ /* 0x000fd8000fffe005 */
.L_x_111:
        /* <DEDUP_REMOVED lines=29> */
[----:B------:R-:W-:-:S08]  /*2450*/  DMUL R2, R20, R2 ;  /* 0x0000000214027228 */ /* 0x000fd00000000000 */
[----:B-1----:R-:W-:-:S08]  /*2460*/  DFMA R2, -R26, R4, R2 ;  /* 0x000000041a02722b */ /* 0x002fd00000000102 */
[----:B--2---:R-:W-:-:S07]  /*2470*/  DFMA R28, R24, R28, R2 ;  /* 0x0000001c181c722b */ /* 0x004fce0000000002 */
[----:B------:R1:W-:Y:S01]  /*2480*/  STS.64 [UR34+0x8], R28 ;  /* 0x0000081cff007988 */ /* 0x0003e20008000a22 */
[----:B------:R-:W-:Y:S05]  /*2490*/  BRA.U !UP0, `(.L_x_115) ;  /* 0x0000000508687547 */ /* 0x000fea000b800000 */
[----:B------:R-:W-:Y:S01]  /*24a0*/  ULEA UR35, UR4, UR35, 0x3 ;  /* 0x0000002304237291 */ /* 0x000fe2000f8e18ff */
[----:B------:R-:W-:Y:S01]  /*24b0*/  DADD R4, -R16, 1 ;  /* 0x3ff0000010047429 */ /* 0x000fe20000000100 */
[----:B------:R-:W-:Y:S01]  /*24c0*/  UMOV UR14, 0x47ae147b ;  /* 0x47ae147b000e7882 */ /* 0x000fe20000000000 */
[----:B------:R-:W-:-:S06]  /*24d0*/  UMOV UR15, 0x3fa47ae1 ;  /* 0x3fa47ae1000f7882 */ /* 0x000fcc0000000000 */
[----:B------:R-:W2:Y:S02]  /*24e0*/  LDS.64 R12, [UR35] ;  /* 0x00000023ff0c7984 */ /* 0x000ea40008000a00 */
[----:B--2---:R-:W-:-:S08]  /*24f0*/  DMUL R2, R16, R12 ;  /* 0x0000000c10027228 */ /* 0x004fd00000000000 */
[----:B------:R-:W-:Y:S01]  /*2500*/  DFMA R2, R4, R28, R2 ;  /* 0x0000001c0402722b */ /* 0x000fe20000000002 */
[----:B------:R-:W-:-:S07]  /*2510*/  IMAD.MOV.U32 R5, RZ, RZ, RZ ;  /* 0x000000ffff057224 */ /* 0x000fce00078e00ff */
[----:B0-----:R-:W-:-:S08]  /*2520*/  DFMA R18, R30, -R22, R2 ;  /* 0x800000161e12722b */ /* 0x001fd00000000002 */
        /* <DEDUP_REMOVED lines=47> */
[----:B-1----:R-:W-:Y:S05]  /*2820*/  CALL.REL.NOINC `($__internal_8_$__cuda_sm20_dsqrt_rn_f64_mediumpath_v1) ;  /* 0x0000002800c47944 */ /* 0x002fea0003c00000 */
[----:B------:R-:W-:Y:S02]  /*2830*/  IMAD.MOV.U32 R6, RZ, RZ, R2 ;  /* 0x000000ffff067224 */ /* 0x000fe400078e0002 */
[----:B------:R-:W-:-:S07]  /*2840*/  IMAD.MOV.U32 R7, RZ, RZ, R3 ;  /* 0x000000ffff077224 */ /* 0x000fce00078e0003 */
.L_x_117:
        /* <DEDUP_REMOVED lines=20> */
.L_x_118:
[----:B------:R0:W2:Y:S02]  /*2990*/  F2F.F32.F64 R5, R2 ;  /* 0x0000000200057310 */ /* 0x0000a40000301000 */
.L_x_116:
        /* <DEDUP_REMOVED lines=10> */
.L_x_115:
[----:B------:R-:W-:Y:S02]  /*2a40*/  IMAD.U32 R6, RZ, RZ, UR26 ;  /* 0x0000001aff067e24 */ /* 0x000fe4000f8e00ff */
        /* <DEDUP_REMOVED lines=20> */
[----:B------:R-:W-:-:S08]  /*2b90*/  DMUL R4, R20, R4 ;  /* 0x0000000414047228 */ /* 0x000fd00000000000 */
[----:B-1----:R-:W-:-:S08]  /*2ba0*/  DFMA R2, -R26, R2, R4 ;  /* 0x000000021a02722b */ /* 0x002fd00000000104 */
[----:B--2---:R-:W-:-:S07]  /*2bb0*/  DFMA R12, R24, R12, R2 ;  /* 0x0000000c180c722b */ /* 0x004fce0000000002 */
[----:B------:R0:W-:Y:S01]  /*2bc0*/  STS.64 [UR16+0x10], R12 ;  /* 0x0000100cff007988 */ /* 0x0001e20008000a10 */
[----:B------:R-:W-:-:S04]  /*2bd0*/  UIADD3 UR16, UPT, UPT, UR12, 0x2, URZ ;  /* 0x000000020c107890 */ /* 0x000fc8000fffe0ff */
[----:B------:R-:W-:-:S09]  /*2be0*/  UISETP.GE.AND UP0, UPT, UR16, UR24, UPT ;  /* 0x000000181000728c */ /* 0x000fd2000bf06270 */
[----:B0-----:R-:W-:Y:S05]  /*2bf0*/  BRA.U !UP0, `(.L_x_119) ;  /* 0x00000005086c7547 */ /* 0x001fea000b800000 */
[----:B------:R-:W0:Y:S01]  /*2c00*/  S2UR UR13, SR_CgaCtaId ;  /* 0x00000000000d79c3 */ /* 0x000e220000008800 */
[----:B------:R-:W-:Y:S01]  /*2c10*/  UMOV UR5, 0x400 ;  /* 0x0000040000057882 */ /* 0x000fe20000000000 */
[----:B------:R-:W-:Y:S01]  /*2c20*/  DADD R4, -R16, 1 ;  /* 0x3ff0000010047429 */ /* 0x000fe20000000100 */
[----:B------:R-:W-:Y:S01]  /*2c30*/  UMOV UR26, 0x47ae147b ;  /* 0x47ae147b001a7882 */ /* 0x000fe20000000000 */
[----:B------:R-:W-:Y:S01]  /*2c40*/  UMOV UR27, 0x3fa47ae1 ;  /* 0x3fa47ae1001b7882 */ /* 0x000fe20000000000 */
[----:B0-----:R-:W-:-:S04]  /*2c50*/  ULEA UR5, UR13, UR5, 0x18 ;  /* 0x000000050d057291 */ /* 0x001fc8000f8ec0ff */
[----:B------:R-:W-:-:S09]  /*2c60*/  ULEA UR5, UR4, UR5, 0x3 ;  /* 0x0000000504057291 */ /* 0x000fd2000f8e18ff */
[----:B------:R-:W0:Y:S02]  /*2c70*/  LDS.64 R30, [UR5] ;  /* 0x00000005ff1e7984 */ /* 0x000e240008000a00 */
        /* <DEDUP_REMOVED lines=27> */
[----:B------:R-:W-:Y:S01]  /*2e30*/  VIADD R2, R15, 0xfcb00000 ;  /* 0xfcb000000f027836 */ /* 0x000fe20000000000 */
[----:B------:R-:W-:Y:S01]  /*2e40*/  MOV R7, 0x3fd80000 ;  /* 0x3fd8000000077802 */ /* 0x000fe20000000f00 */
[----:B------:R-:W-:-:S03]  /*2e50*/  IMAD.MOV.U32 R6, RZ, RZ, 0x0 ;  /* 0x00000000ff067424 */ /* 0x000fc600078e00ff */
        /* <DEDUP_REMOVED lines=21> */
[----:B------:R-:W-:Y:S05]  /*2fb0*/  CALL.REL.NOINC `($__internal_8_$__cuda_sm20_dsqrt_rn_f64_mediumpath_v1) ;  /* 0x0000002000e07944 */ /* 0x000fea0003c00000 */
[----:B------:R-:W-:Y:S02]  /*2fc0*/  IMAD.MOV.U32 R6, RZ, RZ, R2 ;  /* 0x000000ffff067224 */ /* 0x000fe400078e0002 */
[----:B------:R-:W-:-:S07]  /*2fd0*/  IMAD.MOV.U32 R7, RZ, RZ, R3 ;  /* 0x000000ffff077224 */ /* 0x000fce00078e0003 */
.L_x_121:
        /* <DEDUP_REMOVED lines=19> */
[----:B------:R-:W-:Y:S05]  /*3110*/  CALL.REL.NOINC `($__internal_7_$__cuda_sm20_div_rn_f64_full) ;  /* 0x0000001800f47944 */ /* 0x000fea0003c00000 */
.L_x_122:
[----:B------:R0:W1:Y:S02]  /*3120*/  F2F.F32.F64 R5, R2 ;  /* 0x0000000200057310 */ /* 0x0000640000301000 */
.L_x_120:
        /* <DEDUP_REMOVED lines=8> */
.L_x_119:
        /* <DEDUP_REMOVED lines=16> */
.L_x_106:
        /* <DEDUP_REMOVED lines=18> */
[----:B------:R-:W-:Y:S02]  /*33d0*/  IMAD.MOV.U32 R18, RZ, RZ, R2 ;  /* 0x000000ffff127224 */ /* 0x000fe400078e0002 */
[----:B------:R-:W-:-:S05]  /*33e0*/  IMAD.MOV.U32 R19, RZ, RZ, R3 ;  /* 0x000000ffff137224 */ /* 0x000fca00078e0003 */
        /* <DEDUP_REMOVED lines=62> */
[----:B------:R-:W-:Y:S01]  /*37d0*/  IMAD.MOV.U32 R6, RZ, RZ, R2 ;  /* 0x000000ffff067224 */ /* 0x000fe200078e0002 */
[----:B------:R-:W-:-:S07]  /*37e0*/  MOV R7, R3 ;  /* 0x0000000300077202 */ /* 0x000fce0000000f00 */
.L_x_127:
        /* <DEDUP_REMOVED lines=20> */
.L_x_128:
[----:B------:R1:W2:Y:S02]  /*3930*/  F2F.F32.F64 R5, R2 ;  /* 0x0000000200057310 */ /* 0x0002a40000301000 */
.L_x_126:
        /* <DEDUP_REMOVED lines=9> */
.L_x_125:
        /* <DEDUP_REMOVED lines=15> */
[----:B------:R-:W-:Y:S02]  /*3ac0*/  IMAD.U32 R6, RZ, RZ, UR8 ;  /* 0x00000008ff067e24 */ /* 0x000fe4000f8e00ff */
[----:B------:R-:W-:-:S05]  /*3ad0*/  IMAD.U32 R7, RZ, RZ, UR9 ;  /* 0x00000009ff077e24 */ /* 0x000fca000f8e00ff */
        /* <DEDUP_REMOVED lines=9> */
[----:B------:R-:W-:-:S08]  /*3b70*/  DMUL R4, R20, R4 ;  /* 0x0000000414047228 */ /* 0x000fd00000000000 */
[----:B-1----:R-:W-:-:S08]  /*3b80*/  DFMA R2, -R26, R2, R4 ;  /* 0x000000021a02722b */ /* 0x002fd00000000104 */
[----:B0-----:R-:W-:-:S07]  /*3b90*/  DFMA R30, R24, R30, R2 ;  /* 0x0000001e181e722b */ /* 0x001fce0000000002 */
[----:B------:R0:W-:Y:S01]  /*3ba0*/  STS.64 [UR12+0x8], R30 ;  /* 0x0000081eff007988 */ /* 0x0001e20008000a0c */
[----:B------:R-:W-:Y:S05]  /*3bb0*/  BRA.U !UP0, `(.L_x_129) ;  /* 0x0000000508707547 */ /* 0x000fea000b800000 */
[----:B------:R-:W1:Y:S01]  /*3bc0*/  S2UR UR15, SR_CgaCtaId ;  /* 0x00000000000f79c3 */ /* 0x000e620000008800 */
[----:B------:R-:W-:Y:S01]  /*3bd0*/  UMOV UR12, 0x400 ;  /* 0x00000400000c7882 */ /* 0x000fe20000000000 */
[----:B------:R-:W-:Y:S01]  /*3be0*/  DADD R4, -R16, 1 ;  /* 0x3ff0000010047429 */ /* 0x000fe20000000100 */
[----:B------:R-:W-:Y:S01]  /*3bf0*/  UMOV UR16, 0x47ae147b ;  /* 0x47ae147b00107882 */ /* 0x000fe20000000000 */
[----:B------:R-:W-:Y:S01]  /*3c00*/  UMOV UR17, 0x3fa47ae1 ;  /* 0x3fa47ae100117882 */ /* 0x000fe20000000000 */
[----:B-1----:R-:W-:-:S04]  /*3c10*/  ULEA UR12, UR15, UR12, 0x18 ;  /* 0x0000000c0f0c7291 */ /* 0x002fc8000f8ec0ff */
[----:B------:R-:W-:-:S09]  /*3c20*/  ULEA UR12, UR4, UR12, 0x3 ;  /* 0x0000000c040c7291 */ /* 0x000fd2000f8e18ff */
        /* <DEDUP_REMOVED lines=55> */
.L_x_131:
        /* <DEDUP_REMOVED lines=20> */
.L_x_132:
[----:B------:R1:W2:Y:S02]  /*40e0*/  F2F.F32.F64 R5, R2 ;  /* 0x0000000200057310 */ /* 0x0002a40000301000 */
.L_x_130:
        /* <DEDUP_REMOVED lines=9> */
.L_x_129:
[----:B------:R-:W-:Y:S01]  /*4180*/  UISETP.NE.AND UP0, UPT, UR13, UR24, UPT ;  /* 0x000000180d00728c */ /* 0x000fe2000bf05270 */
[----:B------:R-:W-:Y:S01]  /*4190*/  DADD R12, R12, R30 ;  /* 0x000000000c0c7229 */ /* 0x000fe2000000001e */
[----:B------:R-:W-:Y:S01]  /*41a0*/  UISETP.NE.AND UP1, UPT, UR14, UR24, UPT ;  /* 0x000000180e00728c */ /* 0x000fe2000bf25270 */
[----:B------:R-:W-:Y:S01]  /*41b0*/  IMAD.MOV.U32 R18, RZ, RZ, R28 ;  /* 0x000000ffff127224 */ /* 0x000fe200078e001c */
[----:B------:R-:W-:Y:S01]  /*41c0*/  USEL UR17, UR31, URZ, !UP0 ;  /* 0x000000ff1f117287 */ /* 0x000fe2000c000000 */
[----:B------:R-:W-:Y:S01]  /*41d0*/  IMAD.MOV.U32 R19, RZ, RZ, R29 ;  /* 0x000000ffff137224 */ /* 0x000fe200078e001d */
        /* <DEDUP_REMOVED lines=63> */
[----:B------:R-:W-:Y:S01]  /*45d0*/  IADD3 R2, PT, PT, R15, -0x3500000, RZ ;  /* 0xfcb000000f027810 */ /* 0x000fe20007ffe0ff */
[----:B------:R-:W-:Y:S02]  /*45e0*/  IMAD.MOV.U32 R6, RZ, RZ, 0x0 ;  /* 0x00000000ff067424 */ /* 0x000fe400078e00ff */
[----:B------:R-:W-:Y:S01]  /*45f0*/  IMAD.MOV.U32 R7, RZ, RZ, 0x3fd80000 ;  /* 0x3fd80000ff077424 */ /* 0x000fe200078e00ff */
[----:B------:R-:W-:Y:S02]  /*4600*/  ISETP.GE.U32.AND P0, PT, R2, 0x7ca00000, PT ;  /* 0x7ca000000200780c */ /* 0x000fe40003f06070 */
        /* <DEDUP_REMOVED lines=23> */
.L_x_135:
        /* <DEDUP_REMOVED lines=20> */
.L_x_136:
[----:B------:R1:W2:Y:S02]  /*48c0*/  F2F.F32.F64 R5, R2 ;  /* 0x0000000200057310 */ /* 0x0002a40000301000 */
.L_x_134:
[----:B------:R-:W-:Y:S01]  /*48d0*/  UIMAD.WIDE.U32 UR16, UR12, 0x4, UR6 ;  /* 0x000000040c1078a5 */ /* 0x000fe2000f8e0006 */
[----:B0-----:R-:W-:Y:S01]  /*48e0*/  DADD R30, R30, -R28 ;  /* 0x000000001e1e7229 */ /* 0x001fe2000000081c */
[----:B------:R-:W-:-:S04]  /*48f0*/  UISETP.NE.AND UP0, UPT, UR4, UR24, UPT ;  /* 0x000000180400728c */ /* 0x000fc8000bf05270 */
[----:B-1----:R-:W-:Y:S01]  /*4900*/  IMAD.U32 R2, RZ, RZ, UR16 ;  /* 0x00000010ff027e24 */ /* 0x002fe2000f8e00ff */
[----:B------:R-:W-:Y:S01]  /*4910*/  USEL UR12, UR31, URZ, !UP0 ;  /* 0x000000ff1f0c7287 */ /* 0x000fe2000c000000 */
[----:B------:R-:W-:-:S03]  /*4920*/  IMAD.U32 R3, RZ, RZ, UR17 ;  /* 0x00000011ff037e24 */ /* 0x000fc6000f8e00ff */
[----:B------:R-:W-:Y:S02]  /*4930*/  UIADD3 UR4, UPT, UPT, UR4, 0x1, UR12 ;  /* 0x0000000104047890 */ /* 0x000fe4000fffe00c */
[----:B--2---:R1:W-:Y:S10]  /*4940*/  STG.E desc[UR18][R2.64], R5 ;  /* 0x0000000502007986 */ /* 0x0043f4000c101912 */
.L_x_133:
        /* <DEDUP_REMOVED lines=11> */
.L_x_124:
[----:B------:R-:W2:Y:S02]  /*4a00*/  LDCU UR15, c[0x0][0x390] ;  /* 0x00007200ff0f77ac */ /* 0x000ea40008000800 */
[----:B--2---:R-:W-:-:S06]  /*4a10*/  UISETP.GE.AND UP0, UPT, UR12, UR15, UPT ;  /* 0x0000000f0c00728c */ /* 0x004fcc000bf06270 */
[----:B------:R-:W-:-:S13]  /*4a20*/  PLOP3.LUT P0, PT, PT, PT, UP0, 0x80, 0x8 ;  /* 0x000000000008781c */ /* 0x000fda0003f0f008 */
[----:B------:R-:W-:Y:S05]  /*4a30*/  @P0 EXIT ;  /* 0x000000000000094d */ /* 0x000fea0003800000 */
[----:B------:R-:W-:Y:S05]  /*4a40*/  BRA `(.L_x_137) ;  /* 0xffffffc8002c7947 */ /* 0x000fea000383ffff */
        .weak           $__internal_6_$__cuda_sm20_dblrcp_rn_slowpath_v3
        .type           $__internal_6_$__cuda_sm20_dblrcp_rn_slowpath_v3,@function
        .size           $__internal_6_$__cuda_sm20_dblrcp_rn_slowpath_v3,($__internal_7_$__cuda_sm20_div_rn_f64_full - $__internal_6_$__cuda_sm20_dblrcp_rn_slowpath_v3)
$__internal_6_$__cuda_sm20_dblrcp_rn_slowpath_v3:
        /* <DEDUP_REMOVED lines=25> */
.L_x_140:
        /* <DEDUP_REMOVED lines=10> */
.L_x_138:
[----:B------:R-:W-:Y:S01]  /*4c80*/  LOP3.LUT R5, R3, 0x80000, RZ, 0xfc, !PT ;  /* 0x0008000003057812 */ /* 0x000fe200078efcff */
[----:B------:R-:W-:-:S07]  /*4c90*/  IMAD.MOV.U32 R4, RZ, RZ, R2 ;  /* 0x000000ffff047224 */ /* 0x000fce00078e0002 */
.L_x_139:
[----:B------:R-:W-:Y:S02]  /*4ca0*/  IMAD.MOV.U32 R2, RZ, RZ, R0 ;  /* 0x000000ffff027224 */ /* 0x000fe400078e0000 */
[----:B------:R-:W-:Y:S02]  /*4cb0*/  IMAD.MOV.U32 R3, RZ, RZ, 0x0 ;  /* 0x00000000ff037424 */ /* 0x000fe400078e00ff */
[----:B------:R-:W-:Y:S02]  /*4cc0*/  IMAD.MOV.U32 R22, RZ, RZ, R4 ;  /* 0x000000ffff167224 */ /* 0x000fe400078e0004 */
[----:B------:R-:W-:Y:S01]  /*4cd0*/  IMAD.MOV.U32 R23, RZ, RZ, R5 ;  /* 0x000000ffff177224 */ /* 0x000fe200078e0005 */
[----:B------:R-:W-:Y:S06]  /*4ce0*/  RET.REL.NODEC R2 `(reflex_batch_f32) ;  /* 0xffffffb002c47950 */ /* 0x000fec0003c3ffff */
        .weak           $__internal_7_$__cuda_sm20_div_rn_f64_full
        .type           $__internal_7_$__cuda_sm20_div_rn_f64_full,@function
        .size           $__internal_7_$__cuda_sm20_div_rn_f64_full,($__internal_8_$__cuda_sm20_dsqrt_rn_f64_mediumpath_v1 - $__internal_7_$__cuda_sm20_div_rn_f64_full)
$__internal_7_$__cuda_sm20_div_rn_f64_full:
[C---:B------:R-:W-:Y:S01]  /*4cf0*/  FSETP.GEU.AND P0, PT, |R3|.reuse, 1.469367938527859385e-39, PT ;  /* 0x001000000300780b */ /* 0x040fe20003f0e200 */
[--C-:B------:R-:W-:Y:S01]  /*4d00*/  IMAD.MOV.U32 R8, RZ, RZ, R2.reuse ;  /* 0x000000ffff087224 */ /* 0x100fe200078e0002 */
[C---:B------:R-:W-:Y:S01]  /*4d10*/  LOP3.LUT R6, R3.reuse, 0x800fffff, RZ, 0xc0, !PT ;  /* 0x800fffff03067812 */ /* 0x040fe200078ec0ff */
[----:B------:R-:W-:Y:S01]  /*4d20*/  IMAD.MOV.U32 R9, RZ, RZ, R3 ;  /* 0x000000ffff097224 */ /* 0x000fe200078e0003 */
[----:B------:R-:W-:Y:S01]  /*4d30*/  MOV R38, R4 ;  /* 0x0000000400267202 */ /* 0x000fe20000000f00 */
[----:B------:R-:W-:Y:S01]  /*4d40*/  IMAD.MOV.U32 R34, RZ, RZ, R2 ;  /* 0x000000ffff227224 */ /* 0x000fe200078e0002 */
[----:B------:R-:W-:Y:S01]  /*4d50*/  LOP3.LUT R35, R6, 0x3ff00000, RZ, 0xfc, !PT ;  /* 0x3ff0000006237812 */ /* 0x000fe200078efcff */
[----:B------:R-:W-:Y:S02]  /*4d60*/  IMAD.MOV.U32 R6, RZ, RZ, 0x1 ;  /* 0x00000001ff067424 */ /* 0x000fe400078e00ff */
[----:B------:R-:W-:Y:S01]  /*4d70*/  IMAD.MOV.U32 R39, RZ, RZ, R5 ;  /* 0x000000ffff277224 */ /* 0x000fe200078e0005 */
[----:B------:R-:W-:Y:S01]  /*4d80*/  LOP3.LUT R5, R3, 0x7ff00000, RZ, 0xc0, !PT ;  /* 0x7ff0000003057812 */ /* 0x000fe200078ec0ff */
[----:B------:R-:W-:-:S02]  /*4d90*/  IMAD.MOV.U32 R3, RZ, RZ, 0x1ca00000 ;  /* 0x1ca00000ff037424 */ /* 0x000fc400078e00ff */
[----:B------:R-:W-:Y:S01]  /*4da0*/  @!P0 DMUL R34, R8, 8.98846567431157953865e+307 ;  /* 0x7fe0000008228828 */ /* 0x000fe20000000000 */
[----:B------:R-:W-:Y:S01]  /*4db0*/  LOP3.LUT R2, R39, 0x7ff00000, RZ, 0xc0, !PT ;  /* 0x7ff0000027027812 */ /* 0x000fe200078ec0ff */
[----:B------:R-:W-:-:S03]  /*4dc0*/  IMAD.MOV.U32 R36, RZ, RZ, R38 ;  /* 0x000000ffff247224 */ /* 0x000fc600078e0026 */
[----:B------:R-:W-:Y:S01]  /*4dd0*/  ISETP.GE.U32.AND P1, PT, R2, R5, PT ;  /* 0x000000050200720c */ /* 0x000fe20003f26070 */
[----:B------:R-:W0:Y:S03]  /*4de0*/  MUFU.RCP64H R7, R35 ;  /* 0x0000002300077308 */ /* 0x000e260000001800 */
[----:B------:R-:W-:Y:S02]  /*4df0*/  SEL R4, R3, 0x63400000, !P1 ;  /* 0x6340000003047807 */ /* 0x000fe40004800000 */
[----:B------:R-:W-:Y:S02]  /*4e00*/  FSETP.GEU.AND P1, PT, |R39|, 1.469367938527859385e-39, PT ;  /* 0x001000002700780b */ /* 0x000fe40003f2e200 */
        /* <DEDUP_REMOVED lines=16> */
.L_x_141:
[----:B------:R-:W-:Y:S01]  /*4f10*/  VIADD R6, R4, 0xffffffff ;  /* 0xffffffff04067836 */ /* 0x000fe20000000000 */
[----:B------:R-:W-:Y:S01]  /*4f20*/  @!P0 LOP3.LUT R5, R35, 0x7ff00000, RZ, 0xc0, !PT ;  /* 0x7ff0000023058812 */ /* 0x000fe200078ec0ff */
[----:B------:R-:W-:-:S03]  /*4f30*/  DMUL R42, R40, R36 ;  /* 0x00000024282a7228 */ /* 0x000fc60000000000 */
[----:B------:R-:W-:Y:S01]  /*4f40*/  ISETP.GT.U32.AND P0, PT, R6, 0x7feffffe, PT ;  /* 0x7feffffe0600780c */ /* 0x000fe20003f04070 */
[----:B------:R-:W-:-:S04]  /*4f50*/  VIADD R6, R5, 0xffffffff ;  /* 0xffffffff05067836 */ /* 0x000fc80000000000 */
        /* <DEDUP_REMOVED lines=33> */
.L_x_142:
        /* <DEDUP_REMOVED lines=12> */
[----:B------:R-:W-:Y:S02]  /*5230*/  @!P0 IMAD.MOV.U32 R40, RZ, RZ, RZ ;  /* 0x000000ffff288224 */ /* 0x000fe400078e00ff */
[----:B------:R-:W-:Y:S02]  /*5240*/  @!P0 IMAD.MOV.U32 R41, RZ, RZ, R3 ;  /* 0x000000ffff298224 */ /* 0x000fe400078e0003 */
[----:B------:R-:W-:Y:S02]  /*5250*/  @P0 IMAD.MOV.U32 R40, RZ, RZ, RZ ;  /* 0x000000ffff280224 */ /* 0x000fe400078e00ff */
[----:B------:R-:W-:Y:S01]  /*5260*/  @P0 IMAD.MOV.U32 R41, RZ, RZ, R2 ;  /* 0x000000ffff290224 */ /* 0x000fe200078e0002 */
[----:B------:R-:W-:Y:S06]  /*5270*/  BRA `(.L_x_143) ;  /* 0x00000000001c7947 */ /* 0x000fec0003800000 */
.L_x_145:
[----:B------:R-:W-:Y:S01]  /*5280*/  LOP3.LUT R3, R9, 0x80000, RZ, 0xfc, !PT ;  /* 0x0008000009037812 */ /* 0x000fe200078efcff */
[----:B------:R-:W-:-:S04]  /*5290*/  IMAD.MOV.U32 R40, RZ, RZ, R8 ;  /* 0x000000ffff287224 */ /* 0x000fc800078e0008 */
[----:B------:R-:W-:Y:S01]  /*52a0*/  IMAD.MOV.U32 R41, RZ, RZ, R3 ;  /* 0x000000ffff297224 */ /* 0x000fe200078e0003 */
[----:B------:R-:W-:Y:S06]  /*52b0*/  BRA `(.L_x_143) ;  /* 0x00000000000c7947 */ /* 0x000fec0003800000 */
.L_x_144:
[----:B------:R-:W-:Y:S01]  /*52c0*/  LOP3.LUT R3, R39, 0x80000, RZ, 0xfc, !PT ;  /* 0x0008000027037812 */ /* 0x000fe200078efcff */
[----:B------:R-:W-:-:S04]  /*52d0*/  IMAD.MOV.U32 R40, RZ, RZ, R38 ;  /* 0x000000ffff287224 */ /* 0x000fc800078e0026 */
[----:B------:R-:W-:-:S07]  /*52e0*/  IMAD.MOV.U32 R41, RZ, RZ, R3 ;  /* 0x000000ffff297224 */ /* 0x000fce00078e0003 */
.L_x_143:
[----:B------:R-:W-:Y:S02]  /*52f0*/  IMAD.MOV.U32 R4, RZ, RZ, R0 ;  /* 0x000000ffff047224 */ /* 0x000fe400078e0000 */
[----:B------:R-:W-:Y:S02]  /*5300*/  IMAD.MOV.U32 R5, RZ, RZ, 0x0 ;  /* 0x00000000ff057424 */ /* 0x000fe400078e00ff */
[----:B------:R-:W-:Y:S02]  /*5310*/  IMAD.MOV.U32 R2, RZ, RZ, R40 ;  /* 0x000000ffff027224 */ /* 0x000fe400078e0028 */
[----:B------:R-:W-:Y:S01]  /*5320*/  IMAD.MOV.U32 R3, RZ, RZ, R41 ;  /* 0x000000ffff037224 */ /* 0x000fe200078e0029 */
[----:B------:R-:W-:Y:S06]  /*5330*/  RET.REL.NODEC R4 `(reflex_batch_f32) ;  /* 0xffffffac04307950 */ /* 0x000fec0003c3ffff */
        .weak           $__internal_8_$__cuda_sm20_dsqrt_rn_f64_mediumpath_v1
        .type           $__internal_8_$__cuda_sm20_dsqrt_rn_f64_mediumpath_v1,@function
        .size           $__internal_8_$__cuda_sm20_dsqrt_rn_f64_mediumpath_v1,($reflex_batch_f32$__internal_trig_reduction_slowpathd - $__internal_8_$__cuda_sm20_dsqrt_rn_f64_mediumpath_v1)
$__internal_8_$__cuda_sm20_dsqrt_rn_f64_mediumpath_v1:
        /* <DEDUP_REMOVED lines=10> */
.L_x_146:
        /* <DEDUP_REMOVED lines=24> */
.L_x_148:
[----:B------:R-:W-:-:S11]  /*5560*/  DADD R4, R2, R2 ;  /* 0x0000000002047229 */ /* 0x000fd60000000002 */
.L_x_147:
[----:B------:R-:W-:Y:S01]  /*5570*/  MOV R2, R4 ;  /* 0x0000000400027202 */ /* 0x000fe20000000f00 */
[----:B------:R-:W-:Y:S02]  /*5580*/  IMAD.MOV.U32 R3, RZ, RZ, R5 ;  /* 0x000000ffff037224 */ /* 0x000fe400078e0005 */
[----:B------:R-:W-:Y:S02]  /*5590*/  IMAD.MOV.U32 R4, RZ, RZ, R10 ;  /* 0x000000ffff047224 */ /* 0x000fe400078e000a */
[----:B------:R-:W-:-:S04]  /*55a0*/  IMAD.MOV.U32 R5, RZ, RZ, 0x0 ;  /* 0x00000000ff057424 */ /* 0x000fc800078e00ff */
[----:B------:R-:W-:Y:S05]  /*55b0*/  RET.REL.NODEC R4 `(reflex_batch_f32) ;  /* 0xffffffa804907950 */ /* 0x000fea0003c3ffff */
        .type           $reflex_batch_f32$__internal_trig_reduction_slowpathd,@function
        .size           $reflex_batch_f32$__internal_trig_reduction_slowpathd,(.L_x_164 - $reflex_batch_f32$__internal_trig_reduction_slowpathd)
$reflex_batch_f32$__internal_trig_reduction_slowpathd:
        /* <DEDUP_REMOVED lines=25> */
.L_x_151:
        /* <DEDUP_REMOVED lines=8> */
[----:B------:R-:W-:-:S03]  /*57d0*/  IADD3 R9, P0, PT, R17, R9, RZ ;  /* 0x0000000911097210 */ /* 0x000fc60007f1e0ff */
[----:B------:R-:W-:Y:S01]  /*57e0*/  IMAD R17, R16, 0x8, R1 ;  /* 0x0000000810117824 */ /* 0x000fe200078e0201 */
[----:B------:R-:W-:Y:S01]  /*57f0*/  IADD3 R9, P1, PT, R18, R9, RZ ;  /* 0x0000000912097210 */ /* 0x000fe20007f3e0ff */
[----:B------:R-:W-:-:S04]  /*5800*/  IMAD.HI.U32 R18, R4, R23, RZ ;  /* 0x0000001704127227 */ /* 0x000fc800078e00ff */
[----:B------:R-:W-:Y:S01]  /*5810*/  IMAD.X R4, RZ, RZ, R18, P2 ;  /* 0x000000ffff047224 */ /* 0x000fe200010e0612 */
[----:B------:R2:W-:Y:S01]  /*5820*/  STL.64 [R17], R8 ;  /* 0x0000000811007387 */ /* 0x0005e20000100a00 */
[----:B------:R-:W-:-:S03]  /*5830*/  IMAD.HI.U32 R20, R5, R23, RZ ;  /* 0x0000001705147227 */ /* 0x000fc600078e00ff */
[----:B------:R-:W-:Y:S01]  /*5840*/  IADD3.X R4, P0, PT, R19, R4, RZ, P0, !PT ;  /* 0x0000000413047210 */ /* 0x000fe2000071e4ff */
[----:B------:R-:W-:Y:S02]  /*5850*/  IMAD R5, R5, R23, RZ ;  /* 0x0000001705057224 */ /* 0x000fe400078e02ff */
[----:B------:R-:W-:-:S03]  /*5860*/  VIADD R16, R16, 0x1 ;  /* 0x0000000110107836 */ /* 0x000fc60000000000 */
[----:B------:R-:W-:Y:S01]  /*5870*/  IADD3.X R18, P1, PT, R5, R4, RZ, P1, !PT ;  /* 0x0000000405127210 */ /* 0x000fe20000f3e4ff */
[----:B------:R-:W-:Y:S01]  /*5880*/  IMAD.X R4, RZ, RZ, R20, P0 ;  /* 0x000000ffff047224 */ /* 0x000fe200000e0614 */
[----:B------:R-:W-:-:S03]  /*5890*/  ISETP.NE.AND P0, PT, R13, -0xf, PT ;  /* 0xfffffff10d00780c */ /* 0x000fc60003f05270 */
[----:B------:R-:W-:-:S10]  /*58a0*/  IMAD.X R19, RZ, RZ, R4, P1 ;  /* 0x000000ffff137224 */ /* 0x000fd400008e0604 */
[----:B--2---:R-:W-:Y:S05]  /*58b0*/  @P0 BRA `(.L_x_151) ;  /* 0xfffffffc00a40947 */ /* 0x004fea000383ffff */
[----:B------:R-:W-:-:S07]  /*58c0*/  IMAD.MOV.U32 R4, RZ, RZ, R7 ;  /* 0x000000ffff047224 */ /* 0x000fce00078e0007 */
.L_x_150:
        /* <DEDUP_REMOVED lines=59> */
.L_x_152:
[----:B------:R-:W-:-:S04]  /*5c80*/  IMAD.WIDE.U32 R8, R7, 0x2168c235, RZ ;  /* 0x2168c23507087825 */ /* 0x000fc800078e00ff */
[----:B------:R-:W-:Y:S01]  /*5c90*/  IMAD.MOV.U32 R4, RZ, RZ, R9 ;  /* 0x000000ffff047224 */ /* 0x000fe200078e0009 */
[----:B------:R-:W-:Y:S01]  /*5ca0*/  IADD3 RZ, P1, PT, R8, R8, RZ ;  /* 0x0000000808ff7210 */ /* 0x000fe20007f3e0ff */
[----:B------:R-:W-:Y:S02]  /*5cb0*/  IMAD.MOV.U32 R5, RZ, RZ, RZ ;  /* 0x000000ffff057224 */ /* 0x000fe400078e00ff */
[----:B------:R-:W-:-:S04]  /*5cc0*/  IMAD.HI.U32 R6, R16, -0x36f0255e, RZ ;  /* 0xc90fdaa210067827 */ /* 0x000fc800078e00ff */
        /* <DEDUP_REMOVED lines=31> */
.L_x_149:
[----:B------:R-:W-:Y:S02]  /*5ec0*/  IMAD.MOV.U32 R13, RZ, RZ, 0x0 ;  /* 0x00000000ff0d7424 */ /* 0x000fe400078e00ff */
[----:B------:R-:W-:Y:S02]  /*5ed0*/  IMAD.MOV.U32 R0, RZ, RZ, R2 ;  /* 0x000000ffff007224 */ /* 0x000fe400078e0002 */
[----:B------:R-:W-:Y:S02]  /*5ee0*/  IMAD.MOV.U32 R2, RZ, RZ, R5 ;  /* 0x000000ffff027224 */ /* 0x000fe400078e0005 */
[----:B------:R-:W-:Y:S01]  /*5ef0*/  IMAD.MOV.U32 R3, RZ, RZ, R14 ;  /* 0x000000ffff037224 */ /* 0x000fe200078e000e */
[----:B------:R-:W-:Y:S06]  /*5f00*/  RET.REL.NODEC R12 `(reflex_batch_f32) ;  /* 0xffffffa00c3c7950 */ /* 0x000fec0003c3ffff */
.L_x_153:
        /* <DEDUP_REMOVED lines=15> */
.L_x_164:


//--------------------- .nv.global.init           --------------------------
	.section	.nv.global.init,"aw",@progbits
	.align	16
.nv.global.init:
	.type		__cudart_sin_cos_coeffs,@object
	.size		__cudart_sin_cos_coeffs,(__cudart_i2opi_d - __cudart_sin_cos_coeffs)
__cudart_sin_cos_coeffs:
        /*0000*/ 	.byte	0x46, 0xd2, 0xb0, 0x2c, 0xf1, 0xe5, 0x5a, 0xbe, 0x92, 0xe3, 0xac, 0x69, 0xe3, 0x1d, 0xc7, 0x3e
        /*0010*/ 	.byte	0xa1, 0x62, 0xdb, 0x19, 0xa0, 0x01, 0x2a, 0xbf, 0x18, 0x08, 0x11, 0x11, 0x11, 0x11, 0x81, 0x3f
        /*0020*/ 	.byte	0x54, 0x55, 0x55, 0x55, 0x55, 0x55, 0xc5, 0xbf, 0x00, 0x00, 0x00, 0x00, 0x00, 0x00, 0x00, 0x00
        /*0030*/ 	.byte	0x00, 0x00, 0x00, 0x00, 0x00, 0x00, 0x00, 0x00, 0x64, 0x81, 0xfd, 0x20, 0x83, 0xff, 0xa8, 0xbd
        /*0040*/ 	.byte	0x28, 0x85, 0xef, 0xc1, 0xa7, 0xee, 0x21, 0x3e, 0xd9, 0xe6, 0x06, 0x8e, 0x4f, 0x7e, 0x92, 0xbe
        /*0050*/ 	.byte	0xe9, 0xbc, 0xdd, 0x19, 0xa0, 0x01, 0xfa, 0x3e, 0x47, 0x5d, 0xc1, 0x16, 0x6c, 0xc1, 0x56, 0xbf
        /*0060*/ 	.byte	0x51, 0x55, 0x55, 0x55, 0x55, 0x55, 0xa5, 0x3f, 0x00, 0x00, 0x00, 0x00, 0x00, 0x00, 0xe0, 0xbf
        /*0070*/ 	.byte	0x00, 0x00, 0x00, 0x00, 0x00, 0x00, 0xf0, 0x3f, 0x00, 0x00, 0x00, 0x00, 0x00, 0x00, 0x00, 0x00
	.type		__cudart_i2opi_d,@object
	.size		__cudart_i2opi_d,(.L_0 - __cudart_i2opi_d)
__cudart_i2opi_d:
        /* <DEDUP_REMOVED lines=9> */
.L_0:


//--------------------- .nv.shared.reflex_many_series_one_param_f32 --------------------------
	.section	.nv.shared.reflex_many_series_one_param_f32,"aw",@nobits
	.sectionflags	@""
	.align	16
	.zero		1024


//--------------------- .nv.shared.reserved.0     --------------------------
	.section	.nv.shared.reserved.0,"aw",@nobits
	.weak		__nv_reservedSMEM_offset_0_alias
	.size		__nv_reservedSMEM_offset_0_alias, 0, 64
	.other		__nv_reservedSMEM_offset_0_alias,@"STO_CUDA_RESERVED_SHARED STV_DEFAULT"
__nv_reservedSMEM_offset_0_alias:
	.zero		0
	.zero		64


//--------------------- .nv.shared.reflex_batch_f32_precomp --------------------------
	.section	.nv.shared.reflex_batch_f32_precomp,"aw",@nobits
	.sectionflags	@""
	.align	16
	.zero		1024


//--------------------- .nv.shared.reflex_batch_f32 --------------------------
	.section	.nv.shared.reflex_batch_f32,"aw",@nobits
	.sectionflags	@""
	.align	16
	.zero		1024


//--------------------- .nv.constant0.reflex_many_series_one_param_f32 --------------------------
	.section	.nv.constant0.reflex_many_series_one_param_f32,"a",@progbits
	.sectionflags	@""
	.align	4
.nv.constant0.reflex_many_series_one_param_f32:
	.zero		936


//--------------------- .nv.constant0.reflex_batch_f32_precomp --------------------------
	.section	.nv.constant0.reflex_batch_f32_precomp,"a",@progbits
	.sectionflags	@""
	.align	4
.nv.constant0.reflex_batch_f32_precomp:
	.zero		960


//--------------------- .nv.constant0.reflex_batch_f32 --------------------------
	.section	.nv.constant0.reflex_batch_f32,"a",@progbits
	.sectionflags	@""
	.align	4
.nv.constant0.reflex_batch_f32:
	.zero		936


//--------------------- SYMBOLS --------------------------

	.type		.nv.reservedSmem.offset0,@object
	.size		.nv.reservedSmem.offset0,0x4
	.type		.nv.reservedSmem.cap,@object
	.size		.nv.reservedSmem.cap,0x4
